	.target	sm_90a

	.elftype	@"ET_EXEC"


//--------------------- .note.nv.tkinfo           --------------------------
	.section	.note.nv.tkinfo,"",@"SHT_NOTE"
	.sectionflags	@"SHF_NOTE_NV_TKINFO"
	.tkinfo
        /*0018*/ 	.word	0x00000002
        /*0030*/ 	.string	""
        /*0030*/ 	.string	"ptxas"
        /*0030*/ 	.string	"Cuda compilation tools, release 13.0, V13.0.88"
        /*0030*/ 	.string	"Build cuda_13.0.r13.0/compiler.36424714_0"
        /*0030*/ 	.string	"-arch sm_90a -m 64 "



//--------------------- .note.nv.cuinfo           --------------------------
	.section	.note.nv.cuinfo,"",@"SHT_NOTE"
	.sectionflags	@"SHF_NOTE_NV_CUINFO"
        /*0018*/ 	.short	0x0002
        /*001a*/ 	.short	0x005a
        /*001c*/ 	.short	0x0082
	.zero		2


//--------------------- .nv.info                  --------------------------
	.section	.nv.info,"",@"SHT_CUDA_INFO"
	.align	4


	//----- nvinfo : EIATTR_REGCOUNT
	.align		4
        /*0000*/ 	.byte	0x04, 0x2f
        /*0002*/ 	.short	(.L_16 - .L_15)
	.align		4
.L_15:
        /*0004*/ 	.word	index@(_ZN7cutlass13device_kernelINS_4gemm6kernel13GemmUniversalIN4cute5tupleIJiiiiEEENS1_10collective13CollectiveMmaINS1_39MainloopSm90TmaGmmaRmemAWarpSpecializedILi4ENS5_IJNS4_1CILi1EEESB_SB_EEENS1_35KernelTmaWarpSpecializedCooperativeEEENS5_IJNSA_ILi128EEENSA_ILi64EEESG_EEENS_10tfloat32_tENS5_IJlSB_lEEESI_NS5_IJSB_llEEENS4_8TiledMMAINS4_8MMA_AtomIJNS4_4SM904GMMA29MMA_64x64x8_F32TF32TF32_RS_TNILNSO_7ScaleInE1ELSQ_1EEEEEENS4_6LayoutINS5_IJNSA_ILi2EEESB_SB_EEENS5_IJSB_NSA_ILi0EEESW_EEEEENS5_IJNS4_10UnderscoreESZ_SZ_EEEEENS4_13SM90_TMA_LOADENS4_14ComposedLayoutINS4_7SwizzleILi3ELi4ELi3EEENS4_18smem_ptr_flag_bitsILi32EEENST_INS5_IJNSA_ILi8EEENSA_ILi32EEEEEENS5_IJS19_SB_EEEEEEEvNS4_8identityES12_NS13_INS14_ILi1ELi4ELi3EEES17_NST_INS5_IJS18_S18_EEENS5_IJSB_S18_EEEEEEENS4_9Copy_AtomIJNS4_39AutoVectorizingCopyWithAssumedAlignmentILi128EEESI_EEES1E_EENS_8epilogue10collective6detail29Sm90TmaWarpSpecializedAdapterINS1Q_15DefaultEpilogueISI_SJ_SJ_NS1P_6thread17LinearCombinationISI_Li1EffLNS1U_9ScaleType4KindE0ELNS_15FloatRoundStyleE2ESI_EENS1_15EpilogueDefaultEEEEEvvEEEEvNT_6ParamsE)
        /*0008*/ 	.word	0x000000a8


	//----- nvinfo : EIATTR_FRAME_SIZE
	.align		4
.L_16:
        /*000c*/ 	.byte	0x04, 0x11
        /*000e*/ 	.short	(.L_18 - .L_17)
	.align		4
.L_17:
        /*0010*/ 	.word	index@(_ZN7cutlass13device_kernelINS_4gemm6kernel13GemmUniversalIN4cute5tupleIJiiiiEEENS1_10collective13CollectiveMmaINS1_39MainloopSm90TmaGmmaRmemAWarpSpecializedILi4ENS5_IJNS4_1CILi1EEESB_SB_EEENS1_35KernelTmaWarpSpecializedCooperativeEEENS5_IJNSA_ILi128EEENSA_ILi64EEESG_EEENS_10tfloat32_tENS5_IJlSB_lEEESI_NS5_IJSB_llEEENS4_8TiledMMAINS4_8MMA_AtomIJNS4_4SM904GMMA29MMA_64x64x8_F32TF32TF32_RS_TNILNSO_7ScaleInE1ELSQ_1EEEEEENS4_6LayoutINS5_IJNSA_ILi2EEESB_SB_EEENS5_IJSB_NSA_ILi0EEESW_EEEEENS5_IJNS4_10UnderscoreESZ_SZ_EEEEENS4_13SM90_TMA_LOADENS4_14ComposedLayoutINS4_7SwizzleILi3ELi4ELi3EEENS4_18smem_ptr_flag_bitsILi32EEENST_INS5_IJNSA_ILi8EEENSA_ILi32EEEEEENS5_IJS19_SB_EEEEEEEvNS4_8identityES12_NS13_INS14_ILi1ELi4ELi3EEES17_NST_INS5_IJS18_S18_EEENS5_IJSB_S18_EEEEEEENS4_9Copy_AtomIJNS4_39AutoVectorizingCopyWithAssumedAlignmentILi128EEESI_EEES1E_EENS_8epilogue10collective6detail29Sm90TmaWarpSpecializedAdapterINS1Q_15DefaultEpilogueISI_SJ_SJ_NS1P_6thread17LinearCombinationISI_Li1EffLNS1U_9ScaleType4KindE0ELNS_15FloatRoundStyleE2ESI_EENS1_15EpilogueDefaultEEEEEvvEEEEvNT_6ParamsE)
        /*0014*/ 	.word	0x00000000


	//----- nvinfo : EIATTR_MIN_STACK_SIZE
	.align		4
.L_18:
        /*0018*/ 	.byte	0x04, 0x12
        /*001a*/ 	.short	(.L_20 - .L_19)
	.align		4
.L_19:
        /*001c*/ 	.word	index@(_ZN7cutlass13device_kernelINS_4gemm6kernel13GemmUniversalIN4cute5tupleIJiiiiEEENS1_10collective13CollectiveMmaINS1_39MainloopSm90TmaGmmaRmemAWarpSpecializedILi4ENS5_IJNS4_1CILi1EEESB_SB_EEENS1_35KernelTmaWarpSpecializedCooperativeEEENS5_IJNSA_ILi128EEENSA_ILi64EEESG_EEENS_10tfloat32_tENS5_IJlSB_lEEESI_NS5_IJSB_llEEENS4_8TiledMMAINS4_8MMA_AtomIJNS4_4SM904GMMA29MMA_64x64x8_F32TF32TF32_RS_TNILNSO_7ScaleInE1ELSQ_1EEEEEENS4_6LayoutINS5_IJNSA_ILi2EEESB_SB_EEENS5_IJSB_NSA_ILi0EEESW_EEEEENS5_IJNS4_10UnderscoreESZ_SZ_EEEEENS4_13SM90_TMA_LOADENS4_14ComposedLayoutINS4_7SwizzleILi3ELi4ELi3EEENS4_18smem_ptr_flag_bitsILi32EEENST_INS5_IJNSA_ILi8EEENSA_ILi32EEEEEENS5_IJS19_SB_EEEEEEEvNS4_8identityES12_NS13_INS14_ILi1ELi4ELi3EEES17_NST_INS5_IJS18_S18_EEENS5_IJSB_S18_EEEEEEENS4_9Copy_AtomIJNS4_39AutoVectorizingCopyWithAssumedAlignmentILi128EEESI_EEES1E_EENS_8epilogue10collective6detail29Sm90TmaWarpSpecializedAdapterINS1Q_15DefaultEpilogueISI_SJ_SJ_NS1P_6thread17LinearCombinationISI_Li1EffLNS1U_9ScaleType4KindE0ELNS_15FloatRoundStyleE2ESI_EENS1_15EpilogueDefaultEEEEEvvEEEEvNT_6ParamsE)
        /*0020*/ 	.word	0x00000000
.L_20:


//--------------------- .nv.compat                --------------------------
	.section	.nv.compat,"",@"SHT_CUDA_COMPAT_INFO"
	.align	4
        /*0000*/ 	.byte	0x02, 0x09, 0x01, 0x00, 0x02, 0x02, 0x04, 0x00, 0x02, 0x05, 0x05, 0x00, 0x03, 0x07, 0x01, 0x01
        /*0010*/ 	.byte	0x02, 0x03, 0x01, 0x00, 0x02, 0x06, 0x01, 0x00, 0x04, 0x0b, 0x08, 0x00, 0x00, 0x00, 0x00, 0x00
        /*0020*/ 	.byte	0x00, 0x00, 0x00, 0x00


//--------------------- .nv.info._ZN7cutlass13device_kernelINS_4gemm6kernel13GemmUniversalIN4cute5tupleIJiiiiEEENS1_10collective13CollectiveMmaINS1_39MainloopSm90TmaGmmaRmemAWarpSpecializedILi4ENS5_IJNS4_1CILi1EEESB_SB_EEENS1_35KernelTmaWarpSpecializedCooperativeEEENS5_IJNSA_ILi128EEENSA_ILi64EEESG_EEENS_10tfloat32_tENS5_IJlSB_lEEESI_NS5_IJSB_llEEENS4_8TiledMMAINS4_8MMA_AtomIJNS4_4SM904GMMA29MMA_64x64x8_F32TF32TF32_RS_TNILNSO_7ScaleInE1ELSQ_1EEEEEENS4_6LayoutINS5_IJNSA_ILi2EEESB_SB_EEENS5_IJSB_NSA_ILi0EEESW_EEEEENS5_IJNS4_10UnderscoreESZ_SZ_EEEEENS4_13SM90_TMA_LOADENS4_14ComposedLayoutINS4_7SwizzleILi3ELi4ELi3EEENS4_18smem_ptr_flag_bitsILi32EEENST_INS5_IJNSA_ILi8EEENSA_ILi32EEEEEENS5_IJS19_SB_EEEEEEEvNS4_8identityES12_NS13_INS14_ILi1ELi4ELi3EEES17_NST_INS5_IJS18_S18_EEENS5_IJSB_S18_EEEEEEENS4_9Copy_AtomIJNS4_39AutoVectorizingCopyWithAssumedAlignmentILi128EEESI_EEES1E_EENS_8epilogue10collective6detail29Sm90TmaWarpSpecializedAdapterINS1Q_15DefaultEpilogueISI_SJ_SJ_NS1P_6thread17LinearCombinationISI_Li1EffLNS1U_9ScaleType4KindE0ELNS_15FloatRoundStyleE2ESI_EENS1_15EpilogueDefaultEEEEEvvEEEEvNT_6ParamsE --------------------------
	.section	.nv.info._ZN7cutlass13device_kernelINS_4gemm6kernel13GemmUniversalIN4cute5tupleIJiiiiEEENS1_10collective13CollectiveMmaINS1_39MainloopSm90TmaGmmaRmemAWarpSpecializedILi4ENS5_IJNS4_1CILi1EEESB_SB_EEENS1_35KernelTmaWarpSpecializedCooperativeEEENS5_IJNSA_ILi128EEENSA_ILi64EEESG_EEENS_10tfloat32_tENS5_IJlSB_lEEESI_NS5_IJSB_llEEENS4_8TiledMMAINS4_8MMA_AtomIJNS4_4SM904GMMA29MMA_64x64x8_F32TF32TF32_RS_TNILNSO_7ScaleInE1ELSQ_1EEEEEENS4_6LayoutINS5_IJNSA_ILi2EEESB_SB_EEENS5_IJSB_NSA_ILi0EEESW_EEEEENS5_IJNS4_10UnderscoreESZ_SZ_EEEEENS4_13SM90_TMA_LOADENS4_14ComposedLayoutINS4_7SwizzleILi3ELi4ELi3EEENS4_18smem_ptr_flag_bitsILi32EEENST_INS5_IJNSA_ILi8EEENSA_ILi32EEEEEENS5_IJS19_SB_EEEEEEEvNS4_8identityES12_NS13_INS14_ILi1ELi4ELi3EEES17_NST_INS5_IJS18_S18_EEENS5_IJSB_S18_EEEEEEENS4_9Copy_AtomIJNS4_39AutoVectorizingCopyWithAssumedAlignmentILi128EEESI_EEES1E_EENS_8epilogue10collective6detail29Sm90TmaWarpSpecializedAdapterINS1Q_15DefaultEpilogueISI_SJ_SJ_NS1P_6thread17LinearCombinationISI_Li1EffLNS1U_9ScaleType4KindE0ELNS_15FloatRoundStyleE2ESI_EENS1_15EpilogueDefaultEEEEEvvEEEEvNT_6ParamsE,"",@"SHT_CUDA_INFO"
	.sectionflags	@""
	.align	4


	//----- nvinfo : EIATTR_CUDA_API_VERSION
	.align		4
        /*0000*/ 	.byte	0x04, 0x37
        /*0002*/ 	.short	(.L_22 - .L_21)
.L_21:
        /*0004*/ 	.word	0x00000082


	//----- nvinfo : EIATTR_KPARAM_INFO
	.align		4
.L_22:
        /*0008*/ 	.byte	0x04, 0x17
        /*000a*/ 	.short	(.L_24 - .L_23)
.L_23:
        /*000c*/ 	.word	0x00000000
        /*0010*/ 	.short	0x0000
        /*0012*/ 	.short	0x0070
        /*0014*/ 	.byte	0x00, 0xf0, 0x01, 0x10


	//----- nvinfo : EIATTR_SPARSE_MMA_MASK
	.align		4
.L_24:
        /*0018*/ 	.byte	0x03, 0x50
        /*001a*/ 	.short	0x0000


	//----- nvinfo : EIATTR_MAXREG_COUNT
	.align		4
        /*001c*/ 	.byte	0x03, 0x1b
        /*001e*/ 	.short	0x00a8


	//----- nvinfo : EIATTR_NUM_BARRIERS
	.align		4
        /*0020*/ 	.byte	0x02, 0x4c
        /*0022*/ 	.byte	0x01
	.zero		1


	//----- nvinfo : EIATTR_EXTERNS
	.align		4
        /*0024*/ 	.byte	0x04, 0x0f
        /*0026*/ 	.short	(.L_26 - .L_25)


	//   ....[0]....
	.align		4
.L_25:
        /*0028*/ 	.word	index@(__assertfail)


	//----- nvinfo : EIATTR_MERCURY_ISA_VERSION
	.align		4
.L_26:
        /*002c*/ 	.byte	0x03, 0x5f
        /*002e*/ 	.short	0x0101


	//----- nvinfo : EIATTR_INT_WARP_WIDE_INSTR_OFFSETS
	.align		4
        /*0030*/ 	.byte	0x04, 0x31
        /*0032*/ 	.short	(.L_28 - .L_27)


	//   ....[0]....
.L_27:
        /*0034*/ 	.word	0x000003b0


	//   ....[1]....
        /*0038*/ 	.word	0x000003e0


	//   ....[2]....
        /*003c*/ 	.word	0x00000500


	//----- nvinfo : EIATTR_COOP_GROUP_MASK_REGIDS
	.align		4
.L_28:
        /*0040*/ 	.byte	0x04, 0x29
        /*0042*/ 	.short	(.L_30 - .L_29)


	//   ....[0]....
.L_29:
        /*0044*/ 	.word	0xffffffff


	//   ....[1]....
        /*0048*/ 	.word	0xffffffff


	//   ....[2]....
        /*004c*/ 	.word	0xffffffff


	//   ....[3]....
        /*0050*/ 	.word	0xffffffff


	//   ....[4]....
        /*0054*/ 	.word	0x0500000f


	//----- nvinfo : EIATTR_COOP_GROUP_INSTR_OFFSETS
	.align		4
.L_30:
        /*0058*/ 	.byte	0x04, 0x28
        /*005a*/ 	.short	(.L_32 - .L_31)


	//   ....[0]....
.L_31:
        /*005c*/ 	.word	0x00000060


	//   ....[1]....
        /*0060*/ 	.word	0x00000070


	//   ....[2]....
        /*0064*/ 	.word	0x00000130


	//   ....[3]....
        /*0068*/ 	.word	0x000002c0


	//   ....[4]....
        /*006c*/ 	.word	0x000075c0


	//----- nvinfo : EIATTR_REG_RECONFIG
	.align		4
.L_32:
        /*0070*/ 	.byte	0x01, 0x54
	.zero		2


	//----- nvinfo : EIATTR_SYSCALL_OFFSETS
	.align		4
        /*0074*/ 	.byte	0x04, 0x46
        /*0076*/ 	.short	(.L_34 - .L_33)


	//   ....[0]....
.L_33:
        /*0078*/ 	.word	0x000013a0


	//   ....[1]....
        /*007c*/ 	.word	0x000014d0


	//   ....[2]....
        /*0080*/ 	.word	0x000015c0


	//   ....[3]....
        /*0084*/ 	.word	0x00006190


	//   ....[4]....
        /*0088*/ 	.word	0x000062c0


	//----- nvinfo : EIATTR_MBARRIER_INSTR_OFFSETS
	.align		4
.L_34:
        /*008c*/ 	.byte	0x04, 0x39
        /*008e*/ 	.short	(.L_36 - .L_35)


	//   ....[0]....
.L_35:
        /*0090*/ 	.word	0x00000230
        /*0094*/ 	.word	0x000000ff
        /*0098*/ 	.word	0x00000000
        /*009c*/ 	.short	0x0100
        /*009e*/ 	.byte	0x08
	.zero		1


	//   ....[1]....
        /*00a0*/ 	.word	0x00000240
        /*00a4*/ 	.word	0x000000ff
        /*00a8*/ 	.word	0x00000020
        /*00ac*/ 	.short	0x0100
        /*00ae*/ 	.byte	0x08
	.zero		1


	//   ....[2]....
        /*00b0*/ 	.word	0x00000250
        /*00b4*/ 	.word	0x000000ff
        /*00b8*/ 	.word	0x00000008
        /*00bc*/ 	.short	0x0100
        /*00be*/ 	.byte	0x08
	.zero		1


	//   ....[3]....
        /*00c0*/ 	.word	0x00000260
        /*00c4*/ 	.word	0x000000ff
        /*00c8*/ 	.word	0x00000028
        /*00cc*/ 	.short	0x0100
        /*00ce*/ 	.byte	0x08
	.zero		1


	//   ....[4]....
        /*00d0*/ 	.word	0x00000270
        /*00d4*/ 	.word	0x000000ff
        /*00d8*/ 	.word	0x00000010
        /*00dc*/ 	.short	0x0100
        /*00de*/ 	.byte	0x08
	.zero		1


	//   ....[5]....
        /*00e0*/ 	.word	0x00000280
        /*00e4*/ 	.word	0x000000ff
        /*00e8*/ 	.word	0x00000030
        /*00ec*/ 	.short	0x0100
        /*00ee*/ 	.byte	0x08
	.zero		1


	//   ....[6]....
        /*00f0*/ 	.word	0x00000290
        /*00f4*/ 	.word	0x000000ff
        /*00f8*/ 	.word	0x00000018
        /*00fc*/ 	.short	0x0100
        /*00fe*/ 	.byte	0x08
	.zero		1


	//   ....[7]....
        /*0100*/ 	.word	0x000002a0
        /*0104*/ 	.word	0x000000ff
        /*0108*/ 	.word	0x00000038
        /*010c*/ 	.short	0x0100
        /*010e*/ 	.byte	0x08
	.zero		1


	//   ....[8]....
        /*0110*/ 	.word	0x00000580
        /*0114*/ 	.word	0x000000ff
        /*0118*/ 	.word	0x00000050
        /*011c*/ 	.short	0x0100
        /*011e*/ 	.byte	0x08
	.zero		1


	//   ....[9]....
        /*0120*/ 	.word	0x000005e0
        /*0124*/ 	.word	0x000000ff
        /*0128*/ 	.word	0x00000058
        /*012c*/ 	.short	0x0100
        /*012e*/ 	.byte	0x08
	.zero		1


	//   ....[10]....
        /*0130*/ 	.word	0x00001660
        /*0134*/ 	.word	0x00000003
        /*0138*/ 	.word	0x00000000
        /*013c*/ 	.short	0x010a
        /*013e*/ 	.byte	0x3f
	.zero		1


	//   ....[11]....
        /*0140*/ 	.word	0x000016a0
        /*0144*/ 	.word	0x00000003
        /*0148*/ 	.word	0x00000000
        /*014c*/ 	.short	0x010a
        /*014e*/ 	.byte	0x3f
	.zero		1


	//   ....[12]....
        /*0150*/ 	.word	0x000017e0
        /*0154*/ 	.word	0x00000003
        /*0158*/ 	.word	0x00000000
        /*015c*/ 	.short	0x010a
        /*015e*/ 	.byte	0x3f
	.zero		1


	//   ....[13]....
        /*0160*/ 	.word	0x00001dc0
        /*0164*/ 	.word	0x00000003
        /*0168*/ 	.word	0x00000000
        /*016c*/ 	.short	0x010a
        /*016e*/ 	.byte	0x3f
	.zero		1


	//   ....[14]....
        /*0170*/ 	.word	0x00002080
        /*0174*/ 	.word	0x00000008
        /*0178*/ 	.word	0x00000000
        /*017c*/ 	.short	0x010a
        /*017e*/ 	.byte	0x3f
	.zero		1


	//   ....[15]....
        /*0180*/ 	.word	0x00002220
        /*0184*/ 	.word	0x000000ff
        /*0188*/ 	.word	0x00000000
        /*018c*/ 	.short	0x0101
        /*018e*/ 	.byte	0x06
	.zero		1


	//   ....[16]....
        /*0190*/ 	.word	0x00002640
        /*0194*/ 	.word	0x00000008
        /*0198*/ 	.word	0x00000000
        /*019c*/ 	.short	0x010a
        /*019e*/ 	.byte	0x3f
	.zero		1


	//   ....[17]....
        /*01a0*/ 	.word	0x00002980
        /*01a4*/ 	.word	0x000000ff
        /*01a8*/ 	.word	0x00000000
        /*01ac*/ 	.short	0x0101
        /*01ae*/ 	.byte	0x04
	.zero		1


	//   ....[18]....
        /*01b0*/ 	.word	0x00002e40
        /*01b4*/ 	.word	0x000000ff
        /*01b8*/ 	.word	0x00000000
        /*01bc*/ 	.short	0x0101
        /*01be*/ 	.byte	0x04
	.zero		1


	//   ....[19]....
        /*01c0*/ 	.word	0x00006470
        /*01c4*/ 	.word	0x00000025
        /*01c8*/ 	.word	0x00000020
        /*01cc*/ 	.short	0x010a
        /*01ce*/ 	.byte	0x3f
	.zero		1


	//   ....[20]....
        /*01d0*/ 	.word	0x00006c40
        /*01d4*/ 	.word	0x00000002
        /*01d8*/ 	.word	0x00000058
        /*01dc*/ 	.short	0x0101
        /*01de*/ 	.byte	0x3f
	.zero		1


	//   ....[21]....
        /*01e0*/ 	.word	0x00007370
        /*01e4*/ 	.word	0x00000005
        /*01e8*/ 	.word	0x00000000
        /*01ec*/ 	.short	0x010a
        /*01ee*/ 	.byte	0x3f
	.zero		1


	//   ....[22]....
        /*01f0*/ 	.word	0x000073f0
        /*01f4*/ 	.word	0x00000007
        /*01f8*/ 	.word	0x00000000
        /*01fc*/ 	.short	0x010a
        /*01fe*/ 	.byte	0x3f
	.zero		1


	//   ....[23]....
        /*0200*/ 	.word	0x00007480
        /*0204*/ 	.word	0x00000006
        /*0208*/ 	.word	0x00000000
        /*020c*/ 	.short	0x010a
        /*020e*/ 	.byte	0x3f
	.zero		1


	//   ....[24]....
        /*0210*/ 	.word	0x00007510
        /*0214*/ 	.word	0x00000003
        /*0218*/ 	.word	0x00000000
        /*021c*/ 	.short	0x010a
        /*021e*/ 	.byte	0x3f
	.zero		1


	//   ....[25]....
        /*0220*/ 	.word	0x000075f0
        /*0224*/ 	.word	0x00000003
        /*0228*/ 	.word	0x00000000
        /*022c*/ 	.short	0x010a
        /*022e*/ 	.byte	0x3f
	.zero		1


	//   ....[26]....
        /*0230*/ 	.word	0x00007640
        /*0234*/ 	.word	0x00000003
        /*0238*/ 	.word	0x00000000
        /*023c*/ 	.short	0x010a
        /*023e*/ 	.byte	0x3f
	.zero		1


	//   ....[27]....
        /*0240*/ 	.word	0x00007690
        /*0244*/ 	.word	0x00000008
        /*0248*/ 	.word	0x00000000
        /*024c*/ 	.short	0x010a
        /*024e*/ 	.byte	0x3f
	.zero		1


	//   ....[28]....
        /*0250*/ 	.word	0x00007760
        /*0254*/ 	.word	0x00000025
        /*0258*/ 	.word	0x00000020
        /*025c*/ 	.short	0x010a
        /*025e*/ 	.byte	0x3f
	.zero		1


	//   ....[29]....
        /*0260*/ 	.word	0x00007830
        /*0264*/ 	.word	0x00000005
        /*0268*/ 	.word	0x00000000
        /*026c*/ 	.short	0x010a
        /*026e*/ 	.byte	0x3f
	.zero		1


	//   ....[30]....
        /*0270*/ 	.word	0x00007880
        /*0274*/ 	.word	0x00000007
        /*0278*/ 	.word	0x00000000
        /*027c*/ 	.short	0x010a
        /*027e*/ 	.byte	0x3f
	.zero		1


	//   ....[31]....
        /*0280*/ 	.word	0x000078d0
        /*0284*/ 	.word	0x00000006
        /*0288*/ 	.word	0x00000000
        /*028c*/ 	.short	0x010a
        /*028e*/ 	.byte	0x3f
	.zero		1


	//----- nvinfo : EIATTR_NUM_MBARRIERS
	.align		4
.L_36:
        /*0290*/ 	.byte	0x03, 0x38
        /*0292*/ 	.short	0x000a


	//----- nvinfo : EIATTR_EXIT_INSTR_OFFSETS
	.align		4
        /*0294*/ 	.byte	0x04, 0x1c
        /*0296*/ 	.short	(.L_38 - .L_37)


	//   ....[0]....
.L_37:
        /*0298*/ 	.word	0x00000680


	//   ....[1]....
        /*029c*/ 	.word	0x00000f50


	//   ....[2]....
        /*02a0*/ 	.word	0x000057a0


	//   ....[3]....
        /*02a4*/ 	.word	0x00005df0


	//   ....[4]....
        /*02a8*/ 	.word	0x00007560


	//----- nvinfo : EIATTR_MAX_THREADS
	.align		4
.L_38:
        /*02ac*/ 	.byte	0x04, 0x05
        /*02ae*/ 	.short	(.L_40 - .L_39)
.L_39:
        /*02b0*/ 	.word	0x00000180
        /*02b4*/ 	.word	0x00000001
        /*02b8*/ 	.word	0x00000001


	//----- nvinfo : EIATTR_CRS_STACK_SIZE
	.align		4
.L_40:
        /*02bc*/ 	.byte	0x04, 0x1e
        /*02be*/ 	.short	(.L_42 - .L_41)
.L_41:
        /*02c0*/ 	.word	0x00000000


	//----- nvinfo : EIATTR_CBANK_PARAM_SIZE
	.align		4
.L_42:
        /*02c4*/ 	.byte	0x03, 0x19
        /*02c6*/ 	.short	0x0470


	//----- nvinfo : EIATTR_PARAM_CBANK
	.align		4
        /*02c8*/ 	.byte	0x04, 0x0a
        /*02ca*/ 	.short	(.L_44 - .L_43)
	.align		4
.L_43:
        /*02cc*/ 	.word	index@(.nv.constant0._ZN7cutlass13device_kernelINS_4gemm6kernel13GemmUniversalIN4cute5tupleIJiiiiEEENS1_10collective13CollectiveMmaINS1_39MainloopSm90TmaGmmaRmemAWarpSpecializedILi4ENS5_IJNS4_1CILi1EEESB_SB_EEENS1_35KernelTmaWarpSpecializedCooperativeEEENS5_IJNSA_ILi128EEENSA_ILi64EEESG_EEENS_10tfloat32_tENS5_IJlSB_lEEESI_NS5_IJSB_llEEENS4_8TiledMMAINS4_8MMA_AtomIJNS4_4SM904GMMA29MMA_64x64x8_F32TF32TF32_RS_TNILNSO_7ScaleInE1ELSQ_1EEEEEENS4_6LayoutINS5_IJNSA_ILi2EEESB_SB_EEENS5_IJSB_NSA_ILi0EEESW_EEEEENS5_IJNS4_10UnderscoreESZ_SZ_EEEEENS4_13SM90_TMA_LOADENS4_14ComposedLayoutINS4_7SwizzleILi3ELi4ELi3EEENS4_18smem_ptr_flag_bitsILi32EEENST_INS5_IJNSA_ILi8EEENSA_ILi32EEEEEENS5_IJS19_SB_EEEEEEEvNS4_8identityES12_NS13_INS14_ILi1ELi4ELi3EEES17_NST_INS5_IJS18_S18_EEENS5_IJSB_S18_EEEEEEENS4_9Copy_AtomIJNS4_39AutoVectorizingCopyWithAssumedAlignmentILi128EEESI_EEES1E_EENS_8epilogue10collective6detail29Sm90TmaWarpSpecializedAdapterINS1Q_15DefaultEpilogueISI_SJ_SJ_NS1P_6thread17LinearCombinationISI_Li1EffLNS1U_9ScaleType4KindE0ELNS_15FloatRoundStyleE2ESI_EENS1_15EpilogueDefaultEEEEEvvEEEEvNT_6ParamsE)
        /*02d0*/ 	.short	0x0210
        /*02d2*/ 	.short	0x0470


	//----- nvinfo : EIATTR_SW_WAR
	.align		4
.L_44:
        /*02d4*/ 	.byte	0x04, 0x36
        /*02d6*/ 	.short	(.L_46 - .L_45)
.L_45:
        /*02d8*/ 	.word	0x00000008
.L_46:


//--------------------- .nv.callgraph             --------------------------
	.section	.nv.callgraph,"",@"SHT_CUDA_CALLGRAPH"
	.align	4
	.sectionentsize	8
	.align		4
        /*0000*/ 	.word	0x00000000
	.align		4
        /*0004*/ 	.word	0xffffffff
	.align		4
        /*0008*/ 	.word	index@(_ZN7cutlass13device_kernelINS_4gemm6kernel13GemmUniversalIN4cute5tupleIJiiiiEEENS1_10collective13CollectiveMmaINS1_39MainloopSm90TmaGmmaRmemAWarpSpecializedILi4ENS5_IJNS4_1CILi1EEESB_SB_EEENS1_35KernelTmaWarpSpecializedCooperativeEEENS5_IJNSA_ILi128EEENSA_ILi64EEESG_EEENS_10tfloat32_tENS5_IJlSB_lEEESI_NS5_IJSB_llEEENS4_8TiledMMAINS4_8MMA_AtomIJNS4_4SM904GMMA29MMA_64x64x8_F32TF32TF32_RS_TNILNSO_7ScaleInE1ELSQ_1EEEEEENS4_6LayoutINS5_IJNSA_ILi2EEESB_SB_EEENS5_IJSB_NSA_ILi0EEESW_EEEEENS5_IJNS4_10UnderscoreESZ_SZ_EEEEENS4_13SM90_TMA_LOADENS4_14ComposedLayoutINS4_7SwizzleILi3ELi4ELi3EEENS4_18smem_ptr_flag_bitsILi32EEENST_INS5_IJNSA_ILi8EEENSA_ILi32EEEEEENS5_IJS19_SB_EEEEEEEvNS4_8identityES12_NS13_INS14_ILi1ELi4ELi3EEES17_NST_INS5_IJS18_S18_EEENS5_IJSB_S18_EEEEEEENS4_9Copy_AtomIJNS4_39AutoVectorizingCopyWithAssumedAlignmentILi128EEESI_EEES1E_EENS_8epilogue10collective6detail29Sm90TmaWarpSpecializedAdapterINS1Q_15DefaultEpilogueISI_SJ_SJ_NS1P_6thread17LinearCombinationISI_Li1EffLNS1U_9ScaleType4KindE0ELNS_15FloatRoundStyleE2ESI_EENS1_15EpilogueDefaultEEEEEvvEEEEvNT_6ParamsE)
	.align		4
        /*000c*/ 	.word	index@(__assertfail)
	.align		4
        /*0010*/ 	.word	0x00000000
	.align		4
        /*0014*/ 	.word	0xfffffffe
	.align		4
        /*0018*/ 	.word	0x00000000
	.align		4
        /*001c*/ 	.word	0xfffffffd
	.align		4
        /*0020*/ 	.word	0x00000000
	.align		4
        /*0024*/ 	.word	0xfffffffc


//--------------------- .nv.constant4             --------------------------
	.section	.nv.constant4,"a",@progbits
	.align	8
	.align		8
.nv.constant4:
        /*0000*/ 	.dword	__assertfail
	.align		8
        /*0008*/ 	.dword	__unnamed_1
	.align		8
        /*0010*/ 	.dword	__unnamed_2
	.align		8
        /*0018*/ 	.dword	_ZN40_INTERNAL_eaaf6b7f_4_k_cu_5d317560_308854cuda3std3__45__cpo5beginE
	.align		8
        /*0020*/ 	.dword	_ZN40_INTERNAL_eaaf6b7f_4_k_cu_5d317560_308854cuda3std3__45__cpo3endE
	.align		8
        /*0028*/ 	.dword	_ZN40_INTERNAL_eaaf6b7f_4_k_cu_5d317560_308854cuda3std3__45__cpo6cbeginE
	.align		8
        /*0030*/ 	.dword	_ZN40_INTERNAL_eaaf6b7f_4_k_cu_5d317560_308854cuda3std3__45__cpo4cendE
	.align		8
        /*0038*/ 	.dword	_ZN40_INTERNAL_eaaf6b7f_4_k_cu_5d317560_308854cuda3std3__442_GLOBAL__N__eaaf6b7f_4_k_cu_5d317560_308856ignoreE
	.align		8
        /*0040*/ 	.dword	_ZN40_INTERNAL_eaaf6b7f_4_k_cu_5d317560_308854cuda3std3__419piecewise_constructE
	.align		8
        /*0048*/ 	.dword	_ZN40_INTERNAL_eaaf6b7f_4_k_cu_5d317560_308854cuda3std3__48in_placeE
	.align		8
        /*0050*/ 	.dword	_ZN40_INTERNAL_eaaf6b7f_4_k_cu_5d317560_308854cuda3std6ranges3__45__cpo4swapE
	.align		8
        /*0058*/ 	.dword	_ZN40_INTERNAL_eaaf6b7f_4_k_cu_5d317560_308854cuda3std6ranges3__45__cpo9iter_moveE
	.align		8
        /*0060*/ 	.dword	_ZN40_INTERNAL_eaaf6b7f_4_k_cu_5d317560_308854cute7productE
	.align		8
        /*0068*/ 	.dword	_ZN40_INTERNAL_eaaf6b7f_4_k_cu_5d317560_308854cute1_E
	.align		8
        /*0070*/ 	.dword	$str$24
	.align		8
        /*0078*/ 	.dword	$str$25


//--------------------- .text._ZN7cutlass13device_kernelINS_4gemm6kernel13GemmUniversalIN4cute5tupleIJiiiiEEENS1_10collective13CollectiveMmaINS1_39MainloopSm90TmaGmmaRmemAWarpSpecializedILi4ENS5_IJNS4_1CILi1EEESB_SB_EEENS1_35KernelTmaWarpSpecializedCooperativeEEENS5_IJNSA_ILi128EEENSA_ILi64EEESG_EEENS_10tfloat32_tENS5_IJlSB_lEEESI_NS5_IJSB_llEEENS4_8TiledMMAINS4_8MMA_AtomIJNS4_4SM904GMMA29MMA_64x64x8_F32TF32TF32_RS_TNILNSO_7ScaleInE1ELSQ_1EEEEEENS4_6LayoutINS5_IJNSA_ILi2EEESB_SB_EEENS5_IJSB_NSA_ILi0EEESW_EEEEENS5_IJNS4_10UnderscoreESZ_SZ_EEEEENS4_13SM90_TMA_LOADENS4_14ComposedLayoutINS4_7SwizzleILi3ELi4ELi3EEENS4_18smem_ptr_flag_bitsILi32EEENST_INS5_IJNSA_ILi8EEENSA_ILi32EEEEEENS5_IJS19_SB_EEEEEEEvNS4_8identityES12_NS13_INS14_ILi1ELi4ELi3EEES17_NST_INS5_IJS18_S18_EEENS5_IJSB_S18_EEEEEEENS4_9Copy_AtomIJNS4_39AutoVectorizingCopyWithAssumedAlignmentILi128EEESI_EEES1E_EENS_8epilogue10collective6detail29Sm90TmaWarpSpecializedAdapterINS1Q_15DefaultEpilogueISI_SJ_SJ_NS1P_6thread17LinearCombinationISI_Li1EffLNS1U_9ScaleType4KindE0ELNS_15FloatRoundStyleE2ESI_EENS1_15EpilogueDefaultEEEEEvvEEEEvNT_6ParamsE --------------------------
	.section	.text._ZN7cutlass13device_kernelINS_4gemm6kernel13GemmUniversalIN4cute5tupleIJiiiiEEENS1_10collective13CollectiveMmaINS1_39MainloopSm90TmaGmmaRmemAWarpSpecializedILi4ENS5_IJNS4_1CILi1EEESB_SB_EEENS1_35KernelTmaWarpSpecializedCooperativeEEENS5_IJNSA_ILi128EEENSA_ILi64EEESG_EEENS_10tfloat32_tENS5_IJlSB_lEEESI_NS5_IJSB_llEEENS4_8TiledMMAINS4_8MMA_AtomIJNS4_4SM904GMMA29MMA_64x64x8_F32TF32TF32_RS_TNILNSO_7ScaleInE1ELSQ_1EEEEEENS4_6LayoutINS5_IJNSA_ILi2EEESB_SB_EEENS5_IJSB_NSA_ILi0EEESW_EEEEENS5_IJNS4_10UnderscoreESZ_SZ_EEEEENS4_13SM90_TMA_LOADENS4_14ComposedLayoutINS4_7SwizzleILi3ELi4ELi3EEENS4_18smem_ptr_flag_bitsILi32EEENST_INS5_IJNSA_ILi8EEENSA_ILi32EEEEEENS5_IJS19_SB_EEEEEEEvNS4_8identityES12_NS13_INS14_ILi1ELi4ELi3EEES17_NST_INS5_IJS18_S18_EEENS5_IJSB_S18_EEEEEEENS4_9Copy_AtomIJNS4_39AutoVectorizingCopyWithAssumedAlignmentILi128EEESI_EEES1E_EENS_8epilogue10collective6detail29Sm90TmaWarpSpecializedAdapterINS1Q_15DefaultEpilogueISI_SJ_SJ_NS1P_6thread17LinearCombinationISI_Li1EffLNS1U_9ScaleType4KindE0ELNS_15FloatRoundStyleE2ESI_EENS1_15EpilogueDefaultEEEEEvvEEEEvNT_6ParamsE,"ax",@progbits
	.align	128
.text._ZN7cutlass13device_kernelINS_4gemm6kernel13GemmUniversalIN4cute5tupleIJiiiiEEENS1_10collective13CollectiveMmaINS1_39MainloopSm90TmaGmmaRmemAWarpSpecializedILi4ENS5_IJNS4_1CILi1EEESB_SB_EEENS1_35KernelTmaWarpSpecializedCooperativeEEENS5_IJNSA_ILi128EEENSA_ILi64EEESG_EEENS_10tfloat32_tENS5_IJlSB_lEEESI_NS5_IJSB_llEEENS4_8TiledMMAINS4_8MMA_AtomIJNS4_4SM904GMMA29MMA_64x64x8_F32TF32TF32_RS_TNILNSO_7ScaleInE1ELSQ_1EEEEEENS4_6LayoutINS5_IJNSA_ILi2EEESB_SB_EEENS5_IJSB_NSA_ILi0EEESW_EEEEENS5_IJNS4_10UnderscoreESZ_SZ_EEEEENS4_13SM90_TMA_LOADENS4_14ComposedLayoutINS4_7SwizzleILi3ELi4ELi3EEENS4_18smem_ptr_flag_bitsILi32EEENST_INS5_IJNSA_ILi8EEENSA_ILi32EEEEEENS5_IJS19_SB_EEEEEEEvNS4_8identityES12_NS13_INS14_ILi1ELi4ELi3EEES17_NST_INS5_IJS18_S18_EEENS5_IJSB_S18_EEEEEEENS4_9Copy_AtomIJNS4_39AutoVectorizingCopyWithAssumedAlignmentILi128EEESI_EEES1E_EENS_8epilogue10collective6detail29Sm90TmaWarpSpecializedAdapterINS1Q_15DefaultEpilogueISI_SJ_SJ_NS1P_6thread17LinearCombinationISI_Li1EffLNS1U_9ScaleType4KindE0ELNS_15FloatRoundStyleE2ESI_EENS1_15EpilogueDefaultEEEEEvvEEEEvNT_6ParamsE:
        .type           _ZN7cutlass13device_kernelINS_4gemm6kernel13GemmUniversalIN4cute5tupleIJiiiiEEENS1_10collective13CollectiveMmaINS1_39MainloopSm90TmaGmmaRmemAWarpSpecializedILi4ENS5_IJNS4_1CILi1EEESB_SB_EEENS1_35KernelTmaWarpSpecializedCooperativeEEENS5_IJNSA_ILi128EEENSA_ILi64EEESG_EEENS_10tfloat32_tENS5_IJlSB_lEEESI_NS5_IJSB_llEEENS4_8TiledMMAINS4_8MMA_AtomIJNS4_4SM904GMMA29MMA_64x64x8_F32TF32TF32_RS_TNILNSO_7ScaleInE1ELSQ_1EEEEEENS4_6LayoutINS5_IJNSA_ILi2EEESB_SB_EEENS5_IJSB_NSA_ILi0EEESW_EEEEENS5_IJNS4_10UnderscoreESZ_SZ_EEEEENS4_13SM90_TMA_LOADENS4_14ComposedLayoutINS4_7SwizzleILi3ELi4ELi3EEENS4_18smem_ptr_flag_bitsILi32EEENST_INS5_IJNSA_ILi8EEENSA_ILi32EEEEEENS5_IJS19_SB_EEEEEEEvNS4_8identityES12_NS13_INS14_ILi1ELi4ELi3EEES17_NST_INS5_IJS18_S18_EEENS5_IJSB_S18_EEEEEEENS4_9Copy_AtomIJNS4_39AutoVectorizingCopyWithAssumedAlignmentILi128EEESI_EEES1E_EENS_8epilogue10collective6detail29Sm90TmaWarpSpecializedAdapterINS1Q_15DefaultEpilogueISI_SJ_SJ_NS1P_6thread17LinearCombinationISI_Li1EffLNS1U_9ScaleType4KindE0ELNS_15FloatRoundStyleE2ESI_EENS1_15EpilogueDefaultEEEEEvvEEEEvNT_6ParamsE,@function
        .size           _ZN7cutlass13device_kernelINS_4gemm6kernel13GemmUniversalIN4cute5tupleIJiiiiEEENS1_10collective13CollectiveMmaINS1_39MainloopSm90TmaGmmaRmemAWarpSpecializedILi4ENS5_IJNS4_1CILi1EEESB_SB_EEENS1_35KernelTmaWarpSpecializedCooperativeEEENS5_IJNSA_ILi128EEENSA_ILi64EEESG_EEENS_10tfloat32_tENS5_IJlSB_lEEESI_NS5_IJSB_llEEENS4_8TiledMMAINS4_8MMA_AtomIJNS4_4SM904GMMA29MMA_64x64x8_F32TF32TF32_RS_TNILNSO_7ScaleInE1ELSQ_1EEEEEENS4_6LayoutINS5_IJNSA_ILi2EEESB_SB_EEENS5_IJSB_NSA_ILi0EEESW_EEEEENS5_IJNS4_10UnderscoreESZ_SZ_EEEEENS4_13SM90_TMA_LOADENS4_14ComposedLayoutINS4_7SwizzleILi3ELi4ELi3EEENS4_18smem_ptr_flag_bitsILi32EEENST_INS5_IJNSA_ILi8EEENSA_ILi32EEEEEENS5_IJS19_SB_EEEEEEEvNS4_8identityES12_NS13_INS14_ILi1ELi4ELi3EEES17_NST_INS5_IJS18_S18_EEENS5_IJSB_S18_EEEEEEENS4_9Copy_AtomIJNS4_39AutoVectorizingCopyWithAssumedAlignmentILi128EEESI_EEES1E_EENS_8epilogue10collective6detail29Sm90TmaWarpSpecializedAdapterINS1Q_15DefaultEpilogueISI_SJ_SJ_NS1P_6thread17LinearCombinationISI_Li1EffLNS1U_9ScaleType4KindE0ELNS_15FloatRoundStyleE2ESI_EENS1_15EpilogueDefaultEEEEEvvEEEEvNT_6ParamsE,(.L_x_145 - _ZN7cutlass13device_kernelINS_4gemm6kernel13GemmUniversalIN4cute5tupleIJiiiiEEENS1_10collective13CollectiveMmaINS1_39MainloopSm90TmaGmmaRmemAWarpSpecializedILi4ENS5_IJNS4_1CILi1EEESB_SB_EEENS1_35KernelTmaWarpSpecializedCooperativeEEENS5_IJNSA_ILi128EEENSA_ILi64EEESG_EEENS_10tfloat32_tENS5_IJlSB_lEEESI_NS5_IJSB_llEEENS4_8TiledMMAINS4_8MMA_AtomIJNS4_4SM904GMMA29MMA_64x64x8_F32TF32TF32_RS_TNILNSO_7ScaleInE1ELSQ_1EEEEEENS4_6LayoutINS5_IJNSA_ILi2EEESB_SB_EEENS5_IJSB_NSA_ILi0EEESW_EEEEENS5_IJNS4_10UnderscoreESZ_SZ_EEEEENS4_13SM90_TMA_LOADENS4_14ComposedLayoutINS4_7SwizzleILi3ELi4ELi3EEENS4_18smem_ptr_flag_bitsILi32EEENST_INS5_IJNSA_ILi8EEENSA_ILi32EEEEEENS5_IJS19_SB_EEEEEEEvNS4_8identityES12_NS13_INS14_ILi1ELi4ELi3EEES17_NST_INS5_IJS18_S18_EEENS5_IJSB_S18_EEEEEEENS4_9Copy_AtomIJNS4_39AutoVectorizingCopyWithAssumedAlignmentILi128EEESI_EEES1E_EENS_8epilogue10collective6detail29Sm90TmaWarpSpecializedAdapterINS1Q_15DefaultEpilogueISI_SJ_SJ_NS1P_6thread17LinearCombinationISI_Li1EffLNS1U_9ScaleType4KindE0ELNS_15FloatRoundStyleE2ESI_EENS1_15EpilogueDefaultEEEEEvvEEEEvNT_6ParamsE)
        .other          _ZN7cutlass13device_kernelINS_4gemm6kernel13GemmUniversalIN4cute5tupleIJiiiiEEENS1_10collective13CollectiveMmaINS1_39MainloopSm90TmaGmmaRmemAWarpSpecializedILi4ENS5_IJNS4_1CILi1EEESB_SB_EEENS1_35KernelTmaWarpSpecializedCooperativeEEENS5_IJNSA_ILi128EEENSA_ILi64EEESG_EEENS_10tfloat32_tENS5_IJlSB_lEEESI_NS5_IJSB_llEEENS4_8TiledMMAINS4_8MMA_AtomIJNS4_4SM904GMMA29MMA_64x64x8_F32TF32TF32_RS_TNILNSO_7ScaleInE1ELSQ_1EEEEEENS4_6LayoutINS5_IJNSA_ILi2EEESB_SB_EEENS5_IJSB_NSA_ILi0EEESW_EEEEENS5_IJNS4_10UnderscoreESZ_SZ_EEEEENS4_13SM90_TMA_LOADENS4_14ComposedLayoutINS4_7SwizzleILi3ELi4ELi3EEENS4_18smem_ptr_flag_bitsILi32EEENST_INS5_IJNSA_ILi8EEENSA_ILi32EEEEEENS5_IJS19_SB_EEEEEEEvNS4_8identityES12_NS13_INS14_ILi1ELi4ELi3EEES17_NST_INS5_IJS18_S18_EEENS5_IJSB_S18_EEEEEEENS4_9Copy_AtomIJNS4_39AutoVectorizingCopyWithAssumedAlignmentILi128EEESI_EEES1E_EENS_8epilogue10collective6detail29Sm90TmaWarpSpecializedAdapterINS1Q_15DefaultEpilogueISI_SJ_SJ_NS1P_6thread17LinearCombinationISI_Li1EffLNS1U_9ScaleType4KindE0ELNS_15FloatRoundStyleE2ESI_EENS1_15EpilogueDefaultEEEEEvvEEEEvNT_6ParamsE,@"STO_CUDA_ENTRY STV_DEFAULT"
_ZN7cutlass13device_kernelINS_4gemm6kernel13GemmUniversalIN4cute5tupleIJiiiiEEENS1_10collective13CollectiveMmaINS1_39MainloopSm90TmaGmmaRmemAWarpSpecializedILi4ENS5_IJNS4_1CILi1EEESB_SB_EEENS1_35KernelTmaWarpSpecializedCooperativeEEENS5_IJNSA_ILi128EEENSA_ILi64EEESG_EEENS_10tfloat32_tENS5_IJlSB_lEEESI_NS5_IJSB_llEEENS4_8TiledMMAINS4_8MMA_AtomIJNS4_4SM904GMMA29MMA_64x64x8_F32TF32TF32_RS_TNILNSO_7ScaleInE1ELSQ_1EEEEEENS4_6LayoutINS5_IJNSA_ILi2EEESB_SB_EEENS5_IJSB_NSA_ILi0EEESW_EEEEENS5_IJNS4_10UnderscoreESZ_SZ_EEEEENS4_13SM90_TMA_LOADENS4_14ComposedLayoutINS4_7SwizzleILi3ELi4ELi3EEENS4_18smem_ptr_flag_bitsILi32EEENST_INS5_IJNSA_ILi8EEENSA_ILi32EEEEEENS5_IJS19_SB_EEEEEEEvNS4_8identityES12_NS13_INS14_ILi1ELi4ELi3EEES17_NST_INS5_IJS18_S18_EEENS5_IJSB_S18_EEEEEEENS4_9Copy_AtomIJNS4_39AutoVectorizingCopyWithAssumedAlignmentILi128EEESI_EEES1E_EENS_8epilogue10collective6detail29Sm90TmaWarpSpecializedAdapterINS1Q_15DefaultEpilogueISI_SJ_SJ_NS1P_6thread17LinearCombinationISI_Li1EffLNS1U_9ScaleType4KindE0ELNS_15FloatRoundStyleE2ESI_EENS1_15EpilogueDefaultEEEEEvvEEEEvNT_6ParamsE:
[----:B------:R-:W0:Y:S01]  /*0000*/  LDC R1, c[0x0][0x28] ;  /* 0x00000a00ff017b82 */ /* 0x000e220000000800 */
[----:B------:R-:W1:Y:S01]  /*0010*/  S2R R0, SR_TID.X ;  /* 0x0000000000007919 */ /* 0x000e620000002100 */
[----:B------:R-:W-:Y:S01]  /*0020*/  ELECT P0, URZ, PT ;  /* 0x00000000003f782f */ /* 0x000fe20003800000 */
[----:B------:R-:W-:Y:S01]  /*0030*/  BSSY B0, `(.L_x_0) ;  /* 0x000000f000007945 */ /* 0x000fe20003800000 */
[--C-:B-1----:R-:W-:Y:S02]  /*0040*/  SHF.R.U32.HI R2, RZ, 0x5, R0.reuse ;  /* 0x00000005ff027819 */ /* 0x102fe40000011600 */
[----:B------:R-:W-:-:S03]  /*0050*/  SHF.R.U32.HI R12, RZ, 0x7, R0 ;  /* 0x00000007ff0c7819 */ /* 0x000fc60000011600 */
[----:B------:R-:W1:Y:S04]  /*0060*/  SHFL.IDX PT, R5, R2, RZ, 0x1f ;  /* 0x00001fff02057589 */ /* 0x000e6800000e0000 */
[----:B------:R2:W3:Y:S01]  /*0070*/  SHFL.IDX PT, R10, R12, RZ, 0x1f ;  /* 0x00001fff0c0a7589 */ /* 0x0004e200000e0000 */
[----:B-1----:R-:W-:-:S13]  /*0080*/  ISETP.NE.OR P0, PT, R5, RZ, !P0 ;  /* 0x000000ff0500720c */ /* 0x002fda0004705670 */
[----:B0-23--:R-:W-:Y:S05]  /*0090*/  @P0 BRA `(.L_x_1) ;  /* 0x0000000000200947 */ /* 0x00dfea0003800000 */
[----:B------:R-:W-:Y:S02]  /*00a0*/  ULDC.64 UR4, c[0x0][0x198] ;  /* 0x0000660000047ab9 */ /* 0x000fe40000000a00 */
[----:B------:R-:W-:Y:S02]  /*00b0*/  UIADD3 UR6, UP0, UR4, 0xf0, URZ ;  /* 0x000000f004067890 */ /* 0x000fe4000ff1e03f */
[----:B------:R-:W-:Y:S02]  /*00c0*/  UIADD3 UR4, UP1, UR4, 0x1f0, URZ ;  /* 0x000001f004047890 */ /* 0x000fe4000ff3e03f */
[----:B------:R-:W-:Y:S02]  /*00d0*/  UIADD3.X UR7, URZ, UR5, URZ, UP0, !UPT ;  /* 0x000000053f077290 */ /* 0x000fe400087fe43f */
[----:B------:R-:W-:-:S07]  /*00e0*/  UIADD3.X UR5, URZ, UR5, URZ, UP1, !UPT ;  /* 0x000000053f057290 */ /* 0x000fce0008ffe43f */
[----:B------:R0:W-:Y:S02]  /*00f0*/  UTMACCTL.PF [UR6] ;  /* 0x00000000060079b9 */ /* 0x0001e40008040000 */
[----:B------:R0:W-:Y:S02]  /*0100*/  UTMACCTL.PF [UR4] ;  /* 0x00000000040079b9 */ /* 0x0001e40008040000 */
[----:B0-----:R-:W-:Y:S01]  /*0110*/  NOP ;  /* 0x0000000000007918 */ /* 0x001fe20000000000 */
.L_x_1:
[----:B------:R-:W-:Y:S05]  /*0120*/  BSYNC B0 ;  /* 0x0000000000007941 */ /* 0x000fea0003800000 */
.L_x_0:
[----:B------:R-:W0:Y:S02]  /*0130*/  SHFL.IDX PT, R3, R2, RZ, 0x1f ;  /* 0x00001fff02037589 */ /* 0x000e2400000e0000 */
[----:B0-----:R-:W-:-:S13]  /*0140*/  ISETP.NE.AND P0, PT, R3, RZ, PT ;  /* 0x000000ff0300720c */ /* 0x001fda0003f05270 */
[----:B------:R-:W-:Y:S05]  /*0150*/  @P0 BRA `(.L_x_2) ;  /* 0x0000000000580947 */ /* 0x000fea0003800000 */
[----:B------:R-:W0:Y:S01]  /*0160*/  S2UR UR8, SR_CgaCtaId ;  /* 0x00000000000879c3 */ /* 0x000e220000008800 */
[----:B------:R-:W-:Y:S01]  /*0170*/  UMOV UR4, 0x400 ;  /* 0x0000040000047882 */ /* 0x000fe20000000000 */
[----:B------:R-:W-:Y:S01]  /*0180*/  UMOV UR5, 0x1 ;  /* 0x0000000100057882 */ /* 0x000fe20000000000 */
[----:B------:R-:W-:Y:S01]  /*0190*/  UMOV UR6, 0x100 ;  /* 0x0000010000067882 */ /* 0x000fe20000000000 */
[----:B------:R-:W-:Y:S01]  /*01a0*/  ELECT P0, URZ, PT ;  /* 0x00000000003f782f */ /* 0x000fe20003800000 */
[----:B------:R-:W-:-:S04]  /*01b0*/  UIADD3 UR6, -UR6, 0x100000, URZ ;  /* 0x0010000006067890 */ /* 0x000fc8000fffe13f */
[----:B------:R-:W-:Y:S02]  /*01c0*/  USHF.L.U32 UR7, UR6, 0xb, URZ ;  /* 0x0000000b06077899 */ /* 0x000fe4000800063f */
[----:B------:R-:W-:Y:S02]  /*01d0*/  USHF.L.U32 UR6, UR6, 0x1, URZ ;  /* 0x0000000106067899 */ /* 0x000fe4000800063f */
[----:B0-----:R-:W-:Y:S02]  /*01e0*/  ULEA UR8, UR8, UR4, 0x18 ;  /* 0x0000000408087291 */ /* 0x001fe4000f8ec03f */
[----:B------:R-:W-:-:S04]  /*01f0*/  UIADD3 UR4, -UR5, 0x100000, URZ ;  /* 0x0010000005047890 */ /* 0x000fc8000fffe13f */
[----:B------:R-:W-:Y:S02]  /*0200*/  USHF.L.U32 UR5, UR4, 0xb, URZ ;  /* 0x0000000b04057899 */ /* 0x000fe4000800063f */
[----:B------:R-:W-:Y:S01]  /*0210*/  USHF.L.U32 UR4, UR4, 0x1, URZ ;  /* 0x0000000104047899 */ /* 0x000fe2000800063f */
[----:B------:R-:W0:Y:S11]  /*0220*/  FENCE.VIEW.ASYNC.S ;  /* 0x00000000000073c6 */ /* 0x000e360000000000 */
[----:B0-----:R0:W1:Y:S01]  /*0230*/  SYNCS.EXCH.64 URZ, [UR8], UR4 ;  /* 0x00000004083f75b2 */ /* 0x0010620008000100 */
[----:B------:R0:W2:Y:S01]  /*0240*/  SYNCS.EXCH.64 URZ, [UR8+0x20], UR6 ;  /* 0x00002006083f75b2 */ /* 0x0000a20008000100 */
[----:B------:R0:W3:Y:S01]  /*0250*/  SYNCS.EXCH.64 URZ, [UR8+0x8], UR4 ;  /* 0x00000804083f75b2 */ /* 0x0000e20008000100 */
[----:B------:R0:W4:Y:S01]  /*0260*/  SYNCS.EXCH.64 URZ, [UR8+0x28], UR6 ;  /* 0x00002806083f75b2 */ /* 0x0001220008000100 */
[----:B------:R0:W0:Y:S01]  /*0270*/  SYNCS.EXCH.64 URZ, [UR8+0x10], UR4 ;  /* 0x00001004083f75b2 */ /* 0x0000220008000100 */
[----:B------:R0:W0:Y:S01]  /*0280*/  SYNCS.EXCH.64 URZ, [UR8+0x30], UR6 ;  /* 0x00003006083f75b2 */ /* 0x0000220008000100 */
[----:B------:R0:W0:Y:S01]  /*0290*/  SYNCS.EXCH.64 URZ, [UR8+0x18], UR4 ;  /* 0x00001804083f75b2 */ /* 0x0000220008000100 */
[----:B------:R0:W0:Y:S01]  /*02a0*/  SYNCS.EXCH.64 URZ, [UR8+0x38], UR6 ;  /* 0x00003806083f75b2 */ /* 0x0000220008000100 */
[----:B------:R-:W-:Y:S01]  /*02b0*/  NOP ;  /* 0x0000000000007918 */ /* 0x000fe20000000000 */
.L_x_2:
[----:B------:R-:W5:Y:S01]  /*02c0*/  SHFL.IDX PT, R2, R2, RZ, 0x1f ;  /* 0x00001fff02027589 */ /* 0x000f6200000e0000 */
[----:B------:R-:W-:Y:S01]  /*02d0*/  ELECT P0, URZ, PT ;  /* 0x00000000003f782f */ /* 0x000fe20003800000 */
[----:B------:R-:W1:Y:S01]  /*02e0*/  LDC R4, c[0x0][0x65c] ;  /* 0x00019700ff047b82 */ /* 0x000e620000000800 */
[----:B0-----:R-:W-:Y:S01]  /*02f0*/  UMOV UR4, 0x20 ;  /* 0x0000002000047882 */ /* 0x001fe20000000000 */
[----:B------:R-:W0:Y:S01]  /*0300*/  S2R R3, SR_CTAID.Y ;  /* 0x0000000000037919 */ /* 0x000e220000002600 */
[----:B------:R-:W-:Y:S01]  /*0310*/  NOP ;  /* 0x0000000000007918 */ /* 0x000fe20000000000 */
[----:B------:R-:W-:Y:S01]  /*0320*/  ISETP.NE.AND P2, PT, R10, RZ, PT ;  /* 0x000000ff0a00720c */ /* 0x000fe20003f45270 */
[----:B------:R-:W-:Y:S01]  /*0330*/  NOP ;  /* 0x0000000000007918 */ /* 0x000fe20000000000 */
[----:B------:R-:W-:Y:S02]  /*0340*/  LOP3.LUT R19, R19, 0xfffffffd, RZ, 0xc0, !PT ;  /* 0xfffffffd13137812 */ /* 0x000fe400078ec0ff */
[----:B------:R-:W-:-:S02]  /*0350*/  LOP3.LUT R27, R0, 0x7f, RZ, 0xc0, !PT ;  /* 0x0000007f001b7812 */ /* 0x000fc400078ec0ff */
[----:B-----5:R-:W-:Y:S02]  /*0360*/  ISETP.NE.OR P0, PT, R2, RZ, !P0 ;  /* 0x000000ff0200720c */ /* 0x020fe40004705670 */
[----:B-1----:R-:W-:Y:S02]  /*0370*/  ISETP.NE.AND P3, PT, R4, 0x1, PT ;  /* 0x000000010400780c */ /* 0x002fe40003f65270 */
[----:B------:R-:W1:Y:S01]  /*0380*/  S2R R4, SR_CTAID.X ;  /* 0x0000000000047919 */ /* 0x000e620000002500 */
[----:B------:R-:W-:-:S04]  /*0390*/  SHF.R.S32.HI R2, RZ, 0x1f, R5 ;  /* 0x0000001fff027819 */ /* 0x000fc80000011405 */
[----:B------:R-:W-:-:S04]  /*03a0*/  LEA.HI R2, R2, R5, RZ, 0x2 ;  /* 0x0000000502027211 */ /* 0x000fc800078f10ff */
[----:B------:R-:W-:Y:S01]  /*03b0*/  VOTEU.ALL UP0, P0 ;  /* 0x00000000003f7886 */ /* 0x000fe20000000000 */
[----:B------:R-:W-:Y:S01]  /*03c0*/  LOP3.LUT R2, R2, 0xfffffffc, RZ, 0xc0, !PT ;  /* 0xfffffffc02027812 */ /* 0x000fe200078ec0ff */
[----:B------:R-:W1:Y:S01]  /*03d0*/  @P3 LDC R9, c[0x0][0x10] ;  /* 0x00000400ff093b82 */ /* 0x000e620000000800 */
[----:B------:R-:W-:Y:S01]  /*03e0*/  VOTEU.ALL UP1, P0 ;  /* 0x00000000003f7886 */ /* 0x000fe20000020000 */
[----:B0-----:R-:W-:Y:S01]  /*03f0*/  @P3 IMAD.MOV.U32 R6, RZ, RZ, R3 ;  /* 0x000000ffff063224 */ /* 0x001fe200078e0003 */
[----:B------:R-:W-:Y:S01]  /*0400*/  @!UP0 UMOV UR6, 0x400 ;  /* 0x0000040000068882 */ /* 0x000fe20000000000 */
[----:B------:R-:W-:-:S04]  /*0410*/  @!UP0 UIADD3 UR4, -UR4, 0x100000, URZ ;  /* 0x0010000004048890 */ /* 0x000fc8000fffe13f */
[----:B------:R-:W-:Y:S02]  /*0420*/  @!UP0 USHF.L.U32 UR5, UR4, 0xb, URZ ;  /* 0x0000000b04058899 */ /* 0x000fe4000800063f */
[----:B------:R-:W-:Y:S01]  /*0430*/  @!UP0 USHF.L.U32 UR4, UR4, 0x1, URZ ;  /* 0x0000000104048899 */ /* 0x000fe2000800063f */
[----:B------:R-:W-:Y:S01]  /*0440*/  IMAD.IADD R2, R5, 0x1, -R2 ;  /* 0x0000000105027824 */ /* 0x000fe200078e0a02 */
[----:B------:R-:W-:Y:S01]  /*0450*/  @P3 LOP3.LUT R19, R19, 0x2, RZ, 0xfc, !PT ;  /* 0x0000000213133812 */ /* 0x000fe200078efcff */
[----:B------:R-:W-:Y:S01]  /*0460*/  @P3 IMAD.MOV.U32 R7, RZ, RZ, RZ ;  /* 0x000000ffff073224 */ /* 0x000fe200078e00ff */
[----:B------:R-:W0:Y:S01]  /*0470*/  @!UP0 S2UR UR7, SR_CgaCtaId ;  /* 0x00000000000789c3 */ /* 0x000e220000008800 */
[----:B------:R-:W-:Y:S01]  /*0480*/  IMAD.MOV.U32 R5, RZ, RZ, RZ ;  /* 0x000000ffff057224 */ /* 0x000fe200078e00ff */
[----:B------:R-:W-:Y:S01]  /*0490*/  ISETP.NE.AND P1, PT, R2, 0x3, PT ;  /* 0x000000030200780c */ /* 0x000fe20003f25270 */
[----:B------:R-:W-:-:S05]  /*04a0*/  @P3 IMAD.MOV.U32 R17, RZ, RZ, RZ ;  /* 0x000000ffff113224 */ /* 0x000fca00078e00ff */
[----:B------:R-:W5:Y:S01]  /*04b0*/  @!P3 LDC R11, c[0x0][0xc] ;  /* 0x00000300ff0bbb82 */ /* 0x000f620000000800 */
[----:B-1----:R-:W-:-:S04]  /*04c0*/  @P3 IMAD.WIDE.U32 R8, R4, R9, R6 ;  /* 0x0000000904083225 */ /* 0x002fc800078e0006 */
[----:B------:R-:W-:Y:S02]  /*04d0*/  @P3 IMAD.IADD R17, R9, 0x1, R17 ;  /* 0x0000000109113824 */ /* 0x000fe400078e0211 */
[----:B------:R-:W-:Y:S01]  /*04e0*/  @P3 IMAD.MOV.U32 R18, RZ, RZ, R8 ;  /* 0x000000ffff123224 */ /* 0x000fe200078e0008 */
[----:B0-----:R-:W-:Y:S01]  /*04f0*/  @!UP0 ULEA UR8, UR7, UR6, 0x18 ;  /* 0x0000000607088291 */ /* 0x001fe2000f8ec03f */
[----:B------:R-:W-:Y:S02]  /*0500*/  VOTEU.ALL UP0, P0 ;  /* 0x00000000003f7886 */ /* 0x000fe40000000000 */
[----:B------:R-:W-:Y:S01]  /*0510*/  ULDC UR6, c[0x0][0xc] ;  /* 0x0000030000067ab9 */ /* 0x000fe20000000800 */
[----:B------:R-:W-:Y:S01]  /*0520*/  ISETP.EQ.OR P0, PT, R2, RZ, !P1 ;  /* 0x000000ff0200720c */ /* 0x000fe20004f02670 */
[----:B------:R-:W-:-:S03]  /*0530*/  ULDC UR7, c[0x0][0x10] ;  /* 0x0000040000077ab9 */ /* 0x000fc60000000800 */
[C---:B------:R-:W-:Y:S01]  /*0540*/  ISETP.EQ.AND P0, PT, R10.reuse, RZ, P0 ;  /* 0x000000ff0a00720c */ /* 0x040fe20000702270 */
[----:B------:R-:W-:Y:S02]  /*0550*/  VIADD R10, R10, 0xffffffff ;  /* 0xffffffff0a0a7836 */ /* 0x000fe40000000000 */
[----:B-----5:R-:W-:Y:S01]  /*0560*/  @!P3 IMAD.WIDE.U32 R6, R11, R3, R4 ;  /* 0x000000030b06b225 */ /* 0x020fe200078e0004 */
[----:B------:R-:W0:Y:S02]  /*0570*/  FENCE.VIEW.ASYNC.S ;  /* 0x00000000000073c6 */ /* 0x000e240000000000 */
[----:B0-----:R-:W2:Y:S01]  /*0580*/  @!UP0 SYNCS.EXCH.64 URZ, [UR8+0x50], UR4 ;  /* 0x00005004083f85b2 */ /* 0x001ea20008000100 */
[----:B------:R-:W-:Y:S02]  /*0590*/  SEL R16, RZ, 0x1, !P0 ;  /* 0x00000001ff107807 */ /* 0x000fe40004000000 */
[----:B------:R-:W-:Y:S01]  /*05a0*/  ISETP.GE.U32.AND P1, PT, R10, 0x2, PT ;  /* 0x000000020a00780c */ /* 0x000fe20003f26070 */
[----:B------:R-:W-:-:S02]  /*05b0*/  @!P3 IMAD.MOV.U32 R18, RZ, RZ, R6 ;  /* 0x000000ffff12b224 */ /* 0x000fc400078e0006 */
[----:B------:R-:W-:Y:S01]  /*05c0*/  @!P3 IMAD.MOV.U32 R17, RZ, RZ, R7 ;  /* 0x000000ffff11b224 */ /* 0x000fe200078e0007 */
[----:B------:R-:W-:Y:S01]  /*05d0*/  SEL R16, R16, 0x2, P1 ;  /* 0x0000000210107807 */ /* 0x000fe20000800000 */
[----:B------:R0:W2:Y:S01]  /*05e0*/  @!UP1 SYNCS.EXCH.64 URZ, [UR8+0x58], UR4 ;  /* 0x00005804083f95b2 */ /* 0x0000a20008000100 */
[----:B------:R-:W-:Y:S01]  /*05f0*/  NOP ;  /* 0x0000000000007918 */ /* 0x000fe20000000000 */
[----:B0-----:R-:W-:-:S03]  /*0600*/  UIMAD.WIDE.U32 UR4, UR6, UR7, URZ ;  /* 0x00000007060472a5 */ /* 0x001fc6000f8e003f */
[----:B------:R-:W-:Y:S02]  /*0610*/  ULDC UR6, c[0x0][0x14] ;  /* 0x0000050000067ab9 */ /* 0x000fe40000000800 */
[----:B------:R-:W-:Y:S02]  /*0620*/  UIMAD.WIDE.U32 UR54, UR4, UR6, URZ ;  /* 0x00000006043672a5 */ /* 0x000fe4000f8e003f */
[----:B------:R-:W-:-:S04]  /*0630*/  UIMAD UR45, UR5, UR6, URZ ;  /* 0x00000006052d72a4 */ /* 0x000fc8000f8e023f */
[----:B------:R-:W-:Y:S01]  /*0640*/  UIADD3 UR45, UR55, UR45, URZ ;  /* 0x0000002d372d7290 */ /* 0x000fe2000fffe03f */
[----:B--234-:R-:W-:Y:S06]  /*0650*/  BAR.SYNC.DEFER_BLOCKING 0x0 ;  /* 0x0000000000007b1d */ /* 0x01cfec0000010000 */
[----:B------:R-:W-:Y:S05]  /*0660*/  @!P2 BRA `(.L_x_3) ;  /* 0x000000500050a947 */ /* 0x000fea0003800000 */
[----:B------:R-:W-:-:S13]  /*0670*/  ISETP.GT.U32.AND P0, PT, R10, 0x1, PT ;  /* 0x000000010a00780c */ /* 0x000fda0003f04070 */
[----:B------:R-:W-:Y:S05]  /*0680*/  @P0 EXIT ;  /* 0x000000000000094d */ /* 0x000fea0003800000 */
[----:B------:R-:W-:Y:S01]  /*0690*/  ULDC.64 UR4, c[0x0][0x650] ;  /* 0x0001940000047ab9 */ /* 0x000fe20000000a00 */
[----:B------:R-:W-:Y:S01]  /*06a0*/  PRMT R6, RZ, 0x7610, R6 ;  /* 0x00007610ff067816 */ /* 0x000fe20000000006 */
[----:B------:R-:W-:Y:S01]  /*06b0*/  IMAD.MOV.U32 R71, RZ, RZ, -0x1 ;  /* 0xffffffffff477424 */ /* 0x000fe200078e00ff */
[----:B------:R-:W-:Y:S01]  /*06c0*/  ISETP.GE.U32.AND P0, PT, R18, UR4, PT ;  /* 0x0000000412007c0c */ /* 0x000fe2000bf06070 */
[----:B------:R-:W-:Y:S02]  /*06d0*/  IMAD.MOV.U32 R68, RZ, RZ, -0x1 ;  /* 0xffffffffff447424 */ /* 0x000fe400078e00ff */
[----:B------:R-:W-:Y:S01]  /*06e0*/  IMAD.MOV.U32 R69, RZ, RZ, -0x1 ;  /* 0xffffffffff457424 */ /* 0x000fe200078e00ff */
[----:B------:R-:W-:-:S13]  /*06f0*/  ISETP.GE.U32.AND.EX P0, PT, R17, UR5, PT, P0 ;  /* 0x0000000511007c0c */ /* 0x000fda000bf06100 */
[----:B------:R-:W-:Y:S05]  /*0700*/  @P0 BRA `(.L_x_4) ;  /* 0x0000000400580947 */ /* 0x000fea0003800000 */
[----:B------:R-:W0:Y:S01]  /*0710*/  LDC.64 R14, c[0x0][0x628] ;  /* 0x00018a00ff0e7b82 */ /* 0x000e220000000a00 */
[----:B------:R-:W-:Y:S02]  /*0720*/  IMAD.MOV.U32 R6, RZ, RZ, R18 ;  /* 0x000000ffff067224 */ /* 0x000fe400078e0012 */
[----:B------:R-:W-:-:S05]  /*0730*/  IMAD.MOV.U32 R7, RZ, RZ, R17 ;  /* 0x000000ffff077224 */ /* 0x000fca00078e0011 */
[----:B------:R-:W1:Y:S08]  /*0740*/  LDC R2, c[0x0][0x630] ;  /* 0x00018c00ff027b82 */ /* 0x000e700000000800 */
[----:B------:R-:W2:Y:S01]  /*0750*/  LDC.64 R20, c[0x0][0x620] ;  /* 0x00018800ff147b82 */ /* 0x000ea20000000a00 */
[----:B0-----:R-:W-:-:S04]  /*0760*/  ISETP.NE.U32.AND P0, PT, R14, RZ, PT ;  /* 0x000000ff0e00720c */ /* 0x001fc80003f05070 */
[----:B------:R-:W-:-:S13]  /*0770*/  ISETP.NE.AND.EX P0, PT, R15, RZ, PT, P0 ;  /* 0x000000ff0f00720c */ /* 0x000fda0003f05300 */
[----:B-12---:R-:W-:Y:S05]  /*0780*/  @!P0 BRA `(.L_x_5) ;  /* 0x0000000000288947 */ /* 0x006fea0003800000 */
[----:B------:R-:W0:Y:S02]  /*0790*/  LDC R11, c[0x0][0x634] ;  /* 0x00018d00ff0b7b82 */ /* 0x000e240000000800 */
[----:B0-----:R-:W-:-:S05]  /*07a0*/  IADD3 R11, P0, R18, R11, RZ ;  /* 0x0000000b120b7210 */ /* 0x001fca0007f1e0ff */
[----:B------:R-:W-:-:S04]  /*07b0*/  IMAD.X R13, RZ, RZ, R17, P0 ;  /* 0x000000ffff0d7224 */ /* 0x000fc800000e0611 */
[----:B------:R-:W-:-:S04]  /*07c0*/  IMAD.WIDE.U32 R6, R13, R14, RZ ;  /* 0x0000000e0d067225 */ /* 0x000fc800078e00ff */
[----:B------:R-:W-:-:S04]  /*07d0*/  IMAD.WIDE.U32 R8, P0, R11, R15, R6 ;  /* 0x0000000f0b087225 */ /* 0x000fc80007800006 */
[----:B------:R-:W-:-:S04]  /*07e0*/  IMAD.WIDE.U32 R6, R11, R14, RZ ;  /* 0x0000000e0b067225 */ /* 0x000fc800078e00ff */
[----:B------:R-:W-:Y:S01]  /*07f0*/  IMAD.X R11, RZ, RZ, RZ, P0 ;  /* 0x000000ffff0b7224 */ /* 0x000fe200000e06ff */
[----:B------:R-:W-:Y:S01]  /*0800*/  IADD3 RZ, P0, R7, R8, RZ ;  /* 0x0000000807ff7210 */ /* 0x000fe20007f1e0ff */
[----:B------:R-:W-:-:S04]  /*0810*/  IMAD.MOV.U32 R10, RZ, RZ, R9 ;  /* 0x000000ffff0a7224 */ /* 0x000fc800078e0009 */
[----:B------:R-:W-:-:S08]  /*0820*/  IMAD.WIDE.U32.X R6, R13, R15, R10, P0 ;  /* 0x0000000f0d067225 */ /* 0x000fd000000e040a */
.L_x_5:
[-CC-:B------:R-:W-:Y:S01]  /*0830*/  SHF.R.U64 R69, R6, R2.reuse, R7.reuse ;  /* 0x0000000206457219 */ /* 0x180fe20000001207 */
[----:B------:R-:W0:Y:S01]  /*0840*/  LDC R10, c[0x0][0x618] ;  /* 0x00018600ff0a7b82 */ /* 0x000e220000000800 */
[----:B------:R-:W-:Y:S01]  /*0850*/  SHF.R.U32.HI R5, RZ, R2, R7 ;  /* 0x00000002ff057219 */ /* 0x000fe20000011607 */
[----:B------:R-:W-:Y:S01]  /*0860*/  ULDC UR4, c[0x0][0x150] ;  /* 0x0000540000047ab9 */ /* 0x000fe20000000800 */
[----:B------:R-:W-:Y:S01]  /*0870*/  IADD3 R9, P0, RZ, -R69, RZ ;  /* 0x80000045ff097210 */ /* 0x000fe20007f1e0ff */
[----:B------:R-:W-:Y:S01]  /*0880*/  IMAD.MOV.U32 R19, RZ, RZ, R17 ;  /* 0x000000ffff137224 */ /* 0x000fe200078e0011 */
[----:B------:R-:W-:-:S03]  /*0890*/  I2FP.F32.U32 R2, R4 ;  /* 0x0000000400027245 */ /* 0x000fc60000201000 */
[----:B------:R-:W1:Y:S01]  /*08a0*/  LDC.64 R28, c[0x0][0x640] ;  /* 0x00019000ff1c7b82 */ /* 0x000e620000000a00 */
[----:B------:R-:W-:Y:S02]  /*08b0*/  IMAD.X R11, RZ, RZ, ~R5, P0 ;  /* 0x000000ffff0b7224 */ /* 0x000fe400000e0e05 */
[----:B------:R-:W-:Y:S01]  /*08c0*/  FMUL R2, R2, UR4 ;  /* 0x0000000402027c20 */ /* 0x000fe20008400000 */
[----:B------:R-:W-:Y:S01]  /*08d0*/  IMAD.WIDE.U32 R6, R9, R20, R18 ;  /* 0x0000001409067225 */ /* 0x000fe200078e0012 */
[----:B------:R-:W-:-:S03]  /*08e0*/  ULDC UR4, c[0x0][0x154] ;  /* 0x0000550000047ab9 */ /* 0x000fc60000000800 */
[----:B------:R-:W-:Y:S01]  /*08f0*/  IMAD R8, R11, R20, RZ ;  /* 0x000000140b087224 */ /* 0x000fe200078e02ff */
[----:B------:R-:W2:Y:S01]  /*0900*/  LDC R5, c[0x0][0x144] ;  /* 0x00005100ff057b82 */ /* 0x000ea20000000800 */
[----:B------:R-:W3:Y:S02]  /*0910*/  F2I.U32.TRUNC.NTZ R2, R2 ;  /* 0x0000000200027305 */ /* 0x000ee4000020f000 */
[----:B------:R-:W-:-:S04]  /*0920*/  IMAD R9, R9, R21, R8 ;  /* 0x0000001509097224 */ /* 0x000fc800078e0208 */
[----:B------:R-:W-:Y:S01]  /*0930*/  IMAD.IADD R7, R7, 0x1, R9 ;  /* 0x0000000107077824 */ /* 0x000fe200078e0209 */
[----:B------:R-:W4:Y:S01]  /*0940*/  LDC R22, c[0x0][0x608] ;  /* 0x00018200ff167b82 */ /* 0x000f220000000800 */
[----:B------:R-:W-:-:S03]  /*0950*/  IMAD.MOV.U32 R9, RZ, RZ, -0x1 ;  /* 0xffffffffff097424 */ /* 0x000fc600078e00ff */
[-CC-:B0-----:R-:W-:Y:S02]  /*0960*/  SHF.R.U64 R20, R6, R10.reuse, R7.reuse ;  /* 0x0000000a06147219 */ /* 0x181fe40000001207 */
[----:B------:R-:W-:Y:S02]  /*0970*/  I2FP.F32.U32 R6, R3 ;  /* 0x0000000300067245 */ /* 0x000fe40000201000 */
[----:B------:R-:W0:Y:S01]  /*0980*/  LDC R26, c[0x0][0x658] ;  /* 0x00019600ff1a7b82 */ /* 0x000e220000000800 */
[----:B-1----:R-:W-:Y:S01]  /*0990*/  ISETP.NE.U32.AND P0, PT, R28, RZ, PT ;  /* 0x000000ff1c00720c */ /* 0x002fe20003f05070 */
[----:B---3--:R-:W-:Y:S02]  /*09a0*/  IMAD.MOV R8, RZ, RZ, -R2 ;  /* 0x000000ffff087224 */ /* 0x008fe400078e0a02 */
[----:B------:R-:W-:Y:S01]  /*09b0*/  FMUL R6, R6, UR4 ;  /* 0x0000000406067c20 */ /* 0x000fe20008400000 */
[----:B------:R-:W-:Y:S02]  /*09c0*/  SHF.R.U32.HI R7, RZ, R10, R7 ;  /* 0x0000000aff077219 */ /* 0x000fe40000011607 */
[----:B------:R-:W-:Y:S01]  /*09d0*/  ISETP.NE.AND.EX P0, PT, R29, RZ, PT, P0 ;  /* 0x000000ff1d00720c */ /* 0x000fe20003f05300 */
[----:B------:R1:W3:Y:S01]  /*09e0*/  F2I.U32.TRUNC.NTZ R13, R6 ;  /* 0x00000006000d7305 */ /* 0x0002e2000020f000 */
[----:B------:R-:W1:Y:S01]  /*09f0*/  LDC R14, c[0x0][0x148] ;  /* 0x00005200ff0e7b82 */ /* 0x000e620000000800 */
[----:B--2---:R-:W-:-:S07]  /*0a00*/  IMAD R2, R5, R8, R4 ;  /* 0x0000000805027224 */ /* 0x004fce00078e0204 */
[----:B------:R-:W2:Y:S01]  /*0a10*/  LDC R24, c[0x0][0x600] ;  /* 0x00018000ff187b82 */ /* 0x000ea20000000800 */
[-CC-:B----4-:R-:W-:Y:S02]  /*0a20*/  SHF.R.U64 R30, R20, R22.reuse, R7.reuse ;  /* 0x00000016141e7219 */ /* 0x190fe40000001207 */
[----:B------:R-:W-:Y:S01]  /*0a30*/  SHF.R.U32.HI R5, RZ, R22, R7 ;  /* 0x00000016ff057219 */ /* 0x000fe20000011607 */
[----:B------:R-:W-:-:S04]  /*0a40*/  IMAD.MOV.U32 R7, RZ, RZ, 0x1 ;  /* 0x00000001ff077424 */ /* 0x000fc800078e00ff */
[----:B------:R-:W4:Y:S01]  /*0a50*/  LDC R19, c[0x0][0x648] ;  /* 0x00019200ff137b82 */ /* 0x000f220000000800 */
[-C--:B0-----:R-:W-:Y:S02]  /*0a60*/  SHF.L.U32 R4, R9, R26.reuse, RZ ;  /* 0x0000001a09047219 */ /* 0x081fe400000006ff */
[--C-:B------:R-:W-:Y:S02]  /*0a70*/  SHF.R.U64 R22, R30, R26, R5.reuse ;  /* 0x0000001a1e167219 */ /* 0x100fe40000001205 */
[----:B------:R-:W-:Y:S02]  /*0a80*/  LOP3.LUT R11, RZ, R4, RZ, 0x33, !PT ;  /* 0x00000004ff0b7212 */ /* 0x000fe400078e33ff */
[-C--:B------:R-:W-:Y:S01]  /*0a90*/  SHF.R.U32.HI R5, RZ, R26.reuse, R5 ;  /* 0x0000001aff057219 */ /* 0x080fe20000011605 */
[----:B------:R-:W0:Y:S01]  /*0aa0*/  LDC R21, c[0x0][0x638] ;  /* 0x00018e00ff157b82 */ /* 0x000e220000000800 */
[----:B------:R-:W-:Y:S01]  /*0ab0*/  SHF.L.U32 R10, R7, R26, RZ ;  /* 0x0000001a070a7219 */ /* 0x000fe200000006ff */
[----:B------:R-:W-:-:S06]  /*0ac0*/  IMAD.MOV.U32 R4, RZ, RZ, R22 ;  /* 0x000000ffff047224 */ /* 0x000fcc00078e0016 */
[----:B------:R-:W0:Y:S01]  /*0ad0*/  LDC R23, c[0x0][0x610] ;  /* 0x00018400ff177b82 */ /* 0x000e220000000800 */
[----:B-1-3--:R-:W-:Y:S05]  /*0ae0*/  @!P0 BRA `(.L_x_6) ;  /* 0x0000000000288947 */ /* 0x00afea0003800000 */
[----:B------:R-:W1:Y:S02]  /*0af0*/  LDC R9, c[0x0][0x64c] ;  /* 0x00019300ff097b82 */ /* 0x000e640000000800 */
[----:B-1----:R-:W-:-:S05]  /*0b00*/  IADD3 R9, P0, R22, R9, RZ ;  /* 0x0000000916097210 */ /* 0x002fca0007f1e0ff */
        /* <DEDUP_REMOVED lines=8> */
.L_x_6:
[----:B----4-:R-:W-:Y:S01]  /*0b90*/  SHF.R.U64 R4, R4, R19, R5 ;  /* 0x0000001304047219 */ /* 0x010fe20000001205 */
[----:B--2---:R-:W-:Y:S01]  /*0ba0*/  VIADD R5, R24, 0xffffffff ;  /* 0xffffffff18057836 */ /* 0x004fe20000000000 */
[----:B------:R-:W-:Y:S01]  /*0bb0*/  LOP3.LUT R11, R30, R11, RZ, 0xc0, !PT ;  /* 0x0000000b1e0b7212 */ /* 0x000fe200078ec0ff */
[----:B------:R-:W-:Y:S02]  /*0bc0*/  IMAD.MOV R13, RZ, RZ, -R13 ;  /* 0x000000ffff0d7224 */ /* 0x000fe400078e0a0d */
[----:B------:R-:W-:Y:S01]  /*0bd0*/  IMAD.MOV R6, RZ, RZ, -R4 ;  /* 0x000000ffff067224 */ /* 0x000fe200078e0a04 */
[----:B------:R-:W-:Y:S01]  /*0be0*/  LOP3.LUT R5, R20, R5, RZ, 0xc0, !PT ;  /* 0x0000000514057212 */ /* 0x000fe200078ec0ff */
[----:B------:R-:W-:Y:S02]  /*0bf0*/  @P3 IMAD R2, R14, R13, R3 ;  /* 0x0000000d0e023224 */ /* 0x000fe400078e0203 */
[----:B------:R-:W-:Y:S02]  /*0c00*/  IMAD R11, R10, R4, R11 ;  /* 0x000000040a0b7224 */ /* 0x000fe400078e020b */
[----:B0-----:R-:W-:-:S02]  /*0c10*/  IMAD R3, R6, R21, R22 ;  /* 0x0000001506037224 */ /* 0x001fc400078e0216 */
[----:B------:R-:W-:Y:S02]  /*0c20*/  IMAD R2, R11, R23, R2 ;  /* 0x000000170b027224 */ /* 0x000fe400078e0202 */
[----:B------:R-:W-:Y:S02]  /*0c30*/  IMAD R3, R3, R24, R5 ;  /* 0x0000001803037224 */ /* 0x000fe400078e0205 */
[----:B------:R-:W-:-:S03]  /*0c40*/  IMAD.MOV.U32 R6, RZ, RZ, 0x1 ;  /* 0x00000001ff067424 */ /* 0x000fc600078e00ff */
[----:B------:R-:W-:Y:S02]  /*0c50*/  SEL R68, R3, R2, !P3 ;  /* 0x0000000203447207 */ /* 0x000fe40005800000 */
[----:B------:R-:W-:-:S07]  /*0c60*/  SEL R71, R2, R3, !P3 ;  /* 0x0000000302477207 */ /* 0x000fce0005800000 */
.L_x_4:
[----:B------:R-:W-:-:S08]  /*0c70*/  NOP ;  /* 0x0000000000007918 */ /* 0x000fd00000000000 */
[----:B------:R-:W0:Y:S02]  /*0c80*/  USETMAXREG.TRY_ALLOC.CTAPOOL UP0, 0xe8 ;  /* 0x000000e8000079c8 */ /* 0x000e240008000600 */
[----:B0-----:R-:W-:-:S13]  /*0c90*/  PLOP3.LUT P0, PT, PT, PT, UP0, 0x80, 0x0 ;  /* 0x000000000000781c */ /* 0x001fda0003f0f008 */
[----:B------:R-:W-:Y:S05]  /*0ca0*/  @!P0 BRA `(.L_x_4) ;  /* 0xfffffffc00f08947 */ /* 0x000fea000383ffff */
[----:B------:R-:W-:Y:S01]  /*0cb0*/  ULDC.64 UR4, c[0x0][0x598] ;  /* 0x0001660000047ab9 */ /* 0x000fe20000000a00 */
[----:B------:R-:W-:Y:S01]  /*0cc0*/  ULDC.64 UR36, c[0x0][0x208] ;  /* 0x0000820000247ab9 */ /* 0x000fe20000000a00 */
[----:B------:R-:W-:-:S04]  /*0cd0*/  ISETP.NE.U32.AND P0, PT, RZ, UR4, PT ;  /* 0x00000004ff007c0c */ /* 0x000fc8000bf05070 */
[----:B------:R-:W-:-:S13]  /*0ce0*/  ISETP.NE.AND.EX P0, PT, RZ, UR5, PT, P0 ;  /* 0x00000005ff007c0c */ /* 0x000fda000bf05300 */
[----:B------:R-:W-:Y:S05]  /*0cf0*/  @!P0 BRA `(.L_x_7) ;  /* 0x00000000001c8947 */ /* 0x000fea0003800000 */
[----:B------:R-:W0:Y:S02]  /*0d00*/  LDC.64 R2, c[0x0][0x598] ;  /* 0x00016600ff027b82 */ /* 0x000e240000000a00 */
[----:B0-----:R-:W2:Y:S02]  /*0d10*/  LDG.E.64 R2, desc[UR36][R2.64] ;  /* 0x0000002402027981 */ /* 0x001ea4000c1e1b00 */
[----:B--2---:R-:W-:-:S04]  /*0d20*/  ISETP.NE.U32.AND P0, PT, R2, RZ, PT ;  /* 0x000000ff0200720c */ /* 0x004fc80003f05070 */
[----:B------:R-:W-:-:S13]  /*0d30*/  ISETP.NE.AND.EX P0, PT, R3, RZ, PT, P0 ;  /* 0x000000ff0300720c */ /* 0x000fda0003f05300 */
[----:B------:R-:W-:Y:S05]  /*0d40*/  @!P0 BRA `(.L_x_7) ;  /* 0x0000000000088947 */ /* 0x000fea0003800000 */
[----:B------:R0:W5:Y:S01]  /*0d50*/  LD.E R56, desc[UR36][R2.64] ;  /* 0x0000002402387980 */ /* 0x000162000c101900 */
[----:B------:R-:W-:Y:S05]  /*0d60*/  BRA `(.L_x_8) ;  /* 0x0000000000247947 */ /* 0x000fea0003800000 */
.L_x_7:
[----:B------:R-:W-:Y:S02]  /*0d70*/  ULDC.64 UR4, c[0x0][0x588] ;  /* 0x0001620000047ab9 */ /* 0x000fe40000000a00 */
[----:B------:R-:W-:-:S04]  /*0d80*/  ISETP.NE.U32.AND P0, PT, RZ, UR4, PT ;  /* 0x00000004ff007c0c */ /* 0x000fc8000bf05070 */
[----:B------:R-:W-:-:S13]  /*0d90*/  ISETP.NE.AND.EX P0, PT, RZ, UR5, PT, P0 ;  /* 0x00000005ff007c0c */ /* 0x000fda000bf05300 */
[----:B------:R-:W-:Y:S05]  /*0da0*/  @!P0 BRA `(.L_x_9) ;  /* 0x00000000000c8947 */ /* 0x000fea0003800000 */
[----:B------:R-:W0:Y:S02]  /*0db0*/  LDC.64 R56, c[0x0][0x588] ;  /* 0x00016200ff387b82 */ /* 0x000e240000000a00 */
[----:B0-----:R1:W5:Y:S01]  /*0dc0*/  LDG.E R56, desc[UR36][R56.64] ;  /* 0x0000002438387981 */ /* 0x001362000c1e1900 */
[----:B------:R-:W-:Y:S05]  /*0dd0*/  BRA `(.L_x_8) ;  /* 0x0000000000087947 */ /* 0x000fea0003800000 */
.L_x_9:
[----:B------:R-:W-:Y:S02]  /*0de0*/  ULDC UR4, c[0x0][0x580] ;  /* 0x0001600000047ab9 */ /* 0x000fe40000000800 */
[----:B------:R-:W-:-:S07]  /*0df0*/  IMAD.U32 R56, RZ, RZ, UR4 ;  /* 0x00000004ff387e24 */ /* 0x000fce000f8e00ff */
.L_x_8:
[----:B------:R-:W-:Y:S02]  /*0e00*/  ULDC.64 UR4, c[0x0][0x5a0] ;  /* 0x0001680000047ab9 */ /* 0x000fe40000000a00 */
[----:B------:R-:W-:-:S04]  /*0e10*/  ISETP.NE.U32.AND P0, PT, RZ, UR4, PT ;  /* 0x00000004ff007c0c */ /* 0x000fc8000bf05070 */
[----:B------:R-:W-:-:S13]  /*0e20*/  ISETP.NE.AND.EX P0, PT, RZ, UR5, PT, P0 ;  /* 0x00000005ff007c0c */ /* 0x000fda000bf05300 */
[----:B------:R-:W-:Y:S05]  /*0e30*/  @!P0 BRA `(.L_x_10) ;  /* 0x00000000001c8947 */ /* 0x000fea0003800000 */
[----:B0-----:R-:W0:Y:S02]  /*0e40*/  LDC.64 R2, c[0x0][0x5a0] ;  /* 0x00016800ff027b82 */ /* 0x001e240000000a00 */
[----:B0-----:R-:W2:Y:S02]  /*0e50*/  LDG.E.64 R2, desc[UR36][R2.64] ;  /* 0x0000002402027981 */ /* 0x001ea4000c1e1b00 */
[----:B--2---:R-:W-:-:S04]  /*0e60*/  ISETP.NE.U32.AND P0, PT, R2, RZ, PT ;  /* 0x000000ff0200720c */ /* 0x004fc80003f05070 */
[----:B------:R-:W-:-:S13]  /*0e70*/  ISETP.NE.AND.EX P0, PT, R3, RZ, PT, P0 ;  /* 0x000000ff0300720c */ /* 0x000fda0003f05300 */
[----:B------:R-:W-:Y:S05]  /*0e80*/  @!P0 BRA `(.L_x_10) ;  /* 0x0000000000088947 */ /* 0x000fea0003800000 */
[----:B-1----:R0:W5:Y:S01]  /*0e90*/  LD.E R57, desc[UR36][R2.64] ;  /* 0x0000002402397980 */ /* 0x002162000c101900 */
[----:B------:R-:W-:Y:S05]  /*0ea0*/  BRA `(.L_x_11) ;  /* 0x0000000000247947 */ /* 0x000fea0003800000 */
.L_x_10:
[----:B------:R-:W-:Y:S02]  /*0eb0*/  ULDC.64 UR4, c[0x0][0x590] ;  /* 0x0001640000047ab9 */ /* 0x000fe40000000a00 */
[----:B------:R-:W-:-:S04]  /*0ec0*/  ISETP.NE.U32.AND P0, PT, RZ, UR4, PT ;  /* 0x00000004ff007c0c */ /* 0x000fc8000bf05070 */
[----:B------:R-:W-:-:S13]  /*0ed0*/  ISETP.NE.AND.EX P0, PT, RZ, UR5, PT, P0 ;  /* 0x00000005ff007c0c */ /* 0x000fda000bf05300 */
[----:B------:R-:W-:Y:S05]  /*0ee0*/  @!P0 BRA `(.L_x_12) ;  /* 0x00000000000c8947 */ /* 0x000fea0003800000 */
[----:B0-----:R-:W1:Y:S02]  /*0ef0*/  LDC.64 R2, c[0x0][0x590] ;  /* 0x00016400ff027b82 */ /* 0x001e640000000a00 */
[----:B-1----:R1:W5:Y:S01]  /*0f00*/  LDG.E R57, desc[UR36][R2.64] ;  /* 0x0000002402397981 */ /* 0x002362000c1e1900 */
[----:B------:R-:W-:Y:S05]  /*0f10*/  BRA `(.L_x_11) ;  /* 0x0000000000087947 */ /* 0x000fea0003800000 */
.L_x_12:
[----:B------:R-:W-:Y:S02]  /*0f20*/  ULDC UR4, c[0x0][0x584] ;  /* 0x0001610000047ab9 */ /* 0x000fe40000000800 */
[----:B-1----:R-:W-:-:S07]  /*0f30*/  IMAD.U32 R57, RZ, RZ, UR4 ;  /* 0x00000004ff397e24 */ /* 0x002fce000f8e00ff */
.L_x_11:
[----:B------:R-:W-:-:S13]  /*0f40*/  LOP3.LUT P0, RZ, R6, 0xff, RZ, 0xc0, !PT ;  /* 0x000000ff06ff7812 */ /* 0x000fda000780c0ff */
[----:B------:R-:W-:Y:S05]  /*0f50*/  @!P0 EXIT ;  /* 0x000000000000894d */ /* 0x000fea0003800000 */
[----:B------:R-:W2:Y:S01]  /*0f60*/  LDC R61, c[0x0][0x658] ;  /* 0x00019600ff3d7b82 */ /* 0x000ea20000000800 */
[----:B------:R-:W-:Y:S01]  /*0f70*/  LOP3.LUT R59, R0, 0x3, RZ, 0xc0, !PT ;  /* 0x00000003003b7812 */ /* 0x000fe200078ec0ff */
[----:B------:R-:W-:Y:S01]  /*0f80*/  ULDC.64 UR4, c[0x0][0x288] ;  /* 0x0000a20000047ab9 */ /* 0x000fe20000000a00 */
[----:B------:R-:W-:Y:S01]  /*0f90*/  SHF.R.U32.HI R58, RZ, 0x2, R0 ;  /* 0x00000002ff3a7819 */ /* 0x000fe20000011600 */
[----:B------:R-:W-:Y:S01]  /*0fa0*/  IMAD.U32 R4, RZ, RZ, UR4 ;  /* 0x00000004ff047e24 */ /* 0x000fe2000f8e00ff */
[----:B------:R-:W-:Y:S01]  /*0fb0*/  LOP3.LUT R12, R12, 0x1, RZ, 0xc0, !PT ;  /* 0x000000010c0c7812 */ /* 0x000fe200078ec0ff */
[----:B01----:R-:W-:Y:S01]  /*0fc0*/  IMAD.SHL.U32 R3, R59, 0x8, RZ ;  /* 0x000000083b037824 */ /* 0x003fe200078e00ff */
[----:B------:R-:W-:Y:S01]  /*0fd0*/  LOP3.LUT R2, R58, 0x3, RZ, 0xc0, !PT ;  /* 0x000000033a027812 */ /* 0x000fe200078ec0ff */
[----:B------:R-:W0:Y:S01]  /*0fe0*/  LDC.64 R6, c[0x0][0x5c8] ;  /* 0x00017200ff067b82 */ /* 0x000e220000000a00 */
[----:B------:R-:W-:Y:S01]  /*0ff0*/  SHF.R.U32.HI R27, RZ, 0x1, R27 ;  /* 0x00000001ff1b7819 */ /* 0x000fe2000001161b */
[----:B------:R-:W-:Y:S01]  /*1000*/  IMAD.SHL.U32 R5, R12, 0x40, RZ ;  /* 0x000000400c057824 */ /* 0x000fe200078e00ff */
[----:B------:R-:W-:Y:S01]  /*1010*/  LOP3.LUT R3, R3, 0x18, R2, 0xe2, !PT ;  /* 0x0000001803037812 */ /* 0x000fe200078ee202 */
[----:B------:R-:W-:Y:S01]  /*1020*/  UIADD3 UR4, UR5, 0x3f, URZ ;  /* 0x0000003f05047890 */ /* 0x000fe2000fffe03f */
[----:B------:R-:W-:Y:S01]  /*1030*/  LOP3.LUT R2, R58, 0x7, RZ, 0xc0, !PT ;  /* 0x000000073a027812 */ /* 0x000fe200078ec0ff */
[----:B------:R-:W-:Y:S01]  /*1040*/  IMAD R59, R59, -0x2, R4 ;  /* 0xfffffffe3b3b7824 */ /* 0x000fe200078e0204 */
[----:B------:R-:W-:Y:S01]  /*1050*/  LOP3.LUT R27, R27, 0x30, RZ, 0xc0, !PT ;  /* 0x000000301b1b7812 */ /* 0x000fe200078ec0ff */
[----:B------:R-:W1:Y:S01]  /*1060*/  LDC R65, c[0x0][0x600] ;  /* 0x00018000ff417b82 */ /* 0x000e620000000800 */
[--C-:B------:R-:W-:Y:S01]  /*1070*/  LOP3.LUT R22, R5, 0x40, R2.reuse, 0xe2, !PT ;  /* 0x0000004005167812 */ /* 0x100fe200078ee202 */
[----:B------:R-:W-:Y:S01]  /*1080*/  USHF.R.S32.HI UR5, URZ, 0x1f, UR4 ;  /* 0x0000001f3f057899 */ /* 0x000fe20008011404 */
[----:B------:R-:W-:Y:S01]  /*1090*/  IADD3 R5, RZ, -R27, -R2 ;  /* 0x8000001bff057210 */ /* 0x000fe20007ffe802 */
[----:B------:R-:W-:Y:S01]  /*10a0*/  IMAD.MOV.U32 R2, RZ, RZ, -0x1 ;  /* 0xffffffffff027424 */ /* 0x000fe200078e00ff */
[----:B------:R-:W-:Y:S01]  /*10b0*/  LOP3.LUT R3, R3, 0x4, R58, 0xf8, !PT ;  /* 0x0000000403037812 */ /* 0x000fe200078ef83a */
[----:B------:R-:W-:Y:S01]  /*10c0*/  IMAD.SHL.U32 R60, R0, 0x20, RZ ;  /* 0x00000020003c7824 */ /* 0x000fe200078e00ff */
[----:B------:R-:W-:Y:S01]  /*10d0*/  ULEA.HI UR5, UR5, UR4, URZ, 0x6 ;  /* 0x0000000405057291 */ /* 0x000fe2000f8f303f */
[----:B------:R-:W-:Y:S01]  /*10e0*/  IMAD.MOV.U32 R4, RZ, RZ, 0x1 ;  /* 0x00000001ff047424 */ /* 0x000fe200078e00ff */
[----:B--2---:R-:W-:Y:S01]  /*10f0*/  SHF.L.U32 R66, R2, R61, RZ ;  /* 0x0000003d02427219 */ /* 0x004fe200000006ff */
[----:B------:R-:W-:Y:S01]  /*1100*/  IMAD R5, R12, -0x40, R5 ;  /* 0xffffffc00c057824 */ /* 0x000fe200078e0205 */
[----:B------:R-:W-:Y:S01]  /*1110*/  LOP3.LUT R2, R0, 0x80, RZ, 0xc0, !PT ;  /* 0x0000008000027812 */ /* 0x000fe200078ec0ff */
[----:B------:R-:W-:Y:S01]  /*1120*/  ULDC UR4, c[0x0][0x284] ;  /* 0x0000a10000047ab9 */ /* 0x000fe20000000800 */
[----:B------:R-:W-:Y:S01]  /*1130*/  USHF.R.S32.HI UR40, URZ, 0x6, UR5 ;  /* 0x000000063f287899 */ /* 0x000fe20008011405 */
[----:B------:R-:W-:Y:S01]  /*1140*/  LOP3.LUT P0, RZ, R58, 0x4, RZ, 0xc0, !PT ;  /* 0x000000043aff7812 */ /* 0x000fe2000780c0ff */
[----:B------:R-:W-:Y:S01]  /*1150*/  IMAD.SHL.U32 R64, R0, 0x2, RZ ;  /* 0x0000000200407824 */ /* 0x000fe200078e00ff */
[----:B------:R-:W-:Y:S01]  /*1160*/  LOP3.LUT R22, R22, R27, RZ, 0xfc, !PT ;  /* 0x0000001b16167212 */ /* 0x000fe200078efcff */
[----:B0-----:R-:W-:Y:S01]  /*1170*/  IMAD.SHL.U32 R63, R6, 0x8, RZ ;  /* 0x00000008063f7824 */ /* 0x001fe200078e00ff */
[----:B------:R-:W-:Y:S01]  /*1180*/  LOP3.LUT R60, R3, 0x1c00, R60, 0xf8, !PT ;  /* 0x00001c00033c7812 */ /* 0x000fe200078ef83c */
[----:B------:R-:W-:Y:S01]  /*1190*/  VIADD R67, R5, UR4 ;  /* 0x0000000405437c36 */ /* 0x000fe20008000000 */
[----:B------:R-:W-:Y:S01]  /*11a0*/  SHF.L.U32 R61, R4, R61, RZ ;  /* 0x0000003d043d7219 */ /* 0x000fe200000006ff */
[----:B------:R-:W-:Y:S01]  /*11b0*/  IMAD.MOV.U32 R23, RZ, RZ, RZ ;  /* 0x000000ffff177224 */ /* 0x000fe200078e00ff */
[----:B------:R-:W-:Y:S01]  /*11c0*/  SHF.L.U64.HI R62, R6, 0x3, R7 ;  /* 0x00000003063e7819 */ /* 0x000fe20000010207 */
[----:B------:R-:W-:Y:S01]  /*11d0*/  UIADD3 UR41, UR40, -0x1, URZ ;  /* 0xffffffff28297890 */ /* 0x000fe2000fffe03f */
[----:B------:R-:W-:Y:S01]  /*11e0*/  LOP3.LUT R70, R16, 0x1, RZ, 0xfc, !PT ;  /* 0x0000000110467812 */ /* 0x000fe200078efcff */
[----:B-1----:R-:W-:Y:S01]  /*11f0*/  VIADD R65, R65, 0xffffffff ;  /* 0xffffffff41417836 */ /* 0x002fe20000000000 */
[----:B------:R-:W-:Y:S01]  /*1200*/  SHF.R.U32.HI R2, RZ, 0x7, R2 ;  /* 0x00000007ff027819 */ /* 0x000fe20000011602 */
[----:B------:R-:W-:Y:S01]  /*1210*/  UIADD3 UR42, UR40, 0x3, URZ ;  /* 0x00000003282a7890 */ /* 0x000fe2000fffe03f */
[----:B------:R-:W-:Y:S01]  /*1220*/  LOP3.LUT R66, RZ, R66, RZ, 0x33, !PT ;  /* 0x00000042ff427212 */ /* 0x000fe200078e33ff */
[----:B------:R-:W-:Y:S01]  /*1230*/  UMOV UR38, URZ ;  /* 0x0000003f00267c82 */ /* 0x000fe20008000000 */
[----:B------:R-:W-:-:S09]  /*1240*/  UMOV UR39, URZ ;  /* 0x0000003f00277c82 */ /* 0x000fd20008000000 */
.L_x_105:
[----:B0-----:R-:W0:Y:S01]  /*1250*/  S2R R3, SR_CgaCtaId ;  /* 0x0000000000037919 */ /* 0x001e220000008800 */
[----:B------:R-:W-:-:S04]  /*1260*/  MOV R0, 0x400 ;  /* 0x0000040000007802 */ /* 0x000fc80000000f00 */
[----:B0-----:R-:W-:-:S05]  /*1270*/  LEA R24, R3, R0, 0x18 ;  /* 0x0000000003187211 */ /* 0x001fca00078ec0ff */
[----:B------:R-:W-:-:S05]  /*1280*/  VIADD R0, R24, 0x800 ;  /* 0x0000080018007836 */ /* 0x000fca0000000000 */
[----:B------:R-:W-:-:S13]  /*1290*/  LOP3.LUT P0, RZ, R0, 0x9f, RZ, 0xc0, !PT ;  /* 0x0000009f00ff7812 */ /* 0x000fda000780c0ff */
[----:B-12345:R-:W-:Y:S05]  /*12a0*/  @!P0 BRA `(.L_x_13) ;  /* 0x0000000000408947 */ /* 0x03efea0003800000 */
[----:B------:R-:W-:Y:S01]  /*12b0*/  MOV R0, 0x0 ;  /* 0x0000000000007802 */ /* 0x000fe20000000f00 */
[----:B------:R-:W-:Y:S01]  /*12c0*/  ULDC.64 UR4, c[0x4][0x70] ;  /* 0x01001c0000047ab9 */ /* 0x000fe20000000a00 */
[----:B------:R-:W-:Y:S01]  /*12d0*/  ULDC.64 UR6, c[0x4][0x8] ;  /* 0x0100020000067ab9 */ /* 0x000fe20000000a00 */
[----:B------:R-:W-:Y:S01]  /*12e0*/  IMAD.U32 R4, RZ, RZ, UR4 ;  /* 0x00000004ff047e24 */ /* 0x000fe2000f8e00ff */
[----:B------:R0:W1:Y:S01]  /*12f0*/  LDC.64 R14, c[0x4][R0] ;  /* 0x01000000000e7b82 */ /* 0x0000620000000a00 */
[----:B------:R-:W-:Y:S01]  /*1300*/  IMAD.U32 R5, RZ, RZ, UR5 ;  /* 0x00000005ff057e24 */ /* 0x000fe2000f8e00ff */
[----:B------:R-:W-:Y:S01]  /*1310*/  ULDC.64 UR4, c[0x4][0x78] ;  /* 0x01001e0000047ab9 */ /* 0x000fe20000000a00 */
[----:B------:R-:W-:Y:S02]  /*1320*/  IMAD.U32 R10, RZ, RZ, UR6 ;  /* 0x00000006ff0a7e24 */ /* 0x000fe4000f8e00ff */
[----:B------:R-:W-:Y:S02]  /*1330*/  IMAD.U32 R6, RZ, RZ, UR4 ;  /* 0x00000004ff067e24 */ /* 0x000fe4000f8e00ff */
[----:B------:R-:W-:-:S02]  /*1340*/  IMAD.U32 R7, RZ, RZ, UR5 ;  /* 0x00000005ff077e24 */ /* 0x000fc4000f8e00ff */
[----:B------:R-:W-:Y:S02]  /*1350*/  IMAD.U32 R11, RZ, RZ, UR7 ;  /* 0x00000007ff0b7e24 */ /* 0x000fe4000f8e00ff */
[----:B------:R-:W-:Y:S02]  /*1360*/  IMAD.MOV.U32 R8, RZ, RZ, 0x70 ;  /* 0x00000070ff087424 */ /* 0x000fe400078e00ff */
[----:B------:R-:W-:Y:S02]  /*1370*/  IMAD.MOV.U32 R12, RZ, RZ, 0x1 ;  /* 0x00000001ff0c7424 */ /* 0x000fe400078e00ff */
[----:B0-----:R-:W-:-:S07]  /*1380*/  IMAD.MOV.U32 R13, RZ, RZ, RZ ;  /* 0x000000ffff0d7224 */ /* 0x001fce00078e00ff */
[----:B------:R-:W-:-:S07]  /*1390*/  LEPC R20, `(.L_x_13) ;  /* 0x000000001014794e */ /* 0x000fce0000000000 */
[----:B-1---5:R-:W-:Y:S05]  /*13a0*/  CALL.ABS.NOINC R14 ;  /* 0x000000000e007343 */ /* 0x022fea0003c00000 */
.L_x_13:
[----:B------:R-:W-:-:S05]  /*13b0*/  VIADD R25, R24, 0x20800 ;  /* 0x0002080018197836 */ /* 0x000fca0000000000 */
[----:B------:R-:W-:-:S13]  /*13c0*/  LOP3.LUT P0, RZ, R25, 0x3ff, RZ, 0xc0, !PT ;  /* 0x000003ff19ff7812 */ /* 0x000fda000780c0ff */
[----:B------:R-:W-:Y:S05]  /*13d0*/  @!P0 BRA `(.L_x_14) ;  /* 0x00000000007c8947 */ /* 0x000fea0003800000 */
        /* <DEDUP_REMOVED lines=16> */
.L_x_15:
[----:B------:R0:W1:Y:S01]  /*14e0*/  LDC.64 R14, c[0x4][R19] ;  /* 0x01000000130e7b82 */ /* 0x0000620000000a00 */
[----:B------:R-:W-:Y:S01]  /*14f0*/  ULDC.64 UR4, c[0x4][0x70] ;  /* 0x01001c0000047ab9 */ /* 0x000fe20000000a00 */
[----:B------:R-:W-:Y:S01]  /*1500*/  ULDC.64 UR6, c[0x4][0x10] ;  /* 0x0100040000067ab9 */ /* 0x000fe20000000a00 */
[----:B------:R-:W-:Y:S02]  /*1510*/  IMAD.U32 R4, RZ, RZ, UR4 ;  /* 0x00000004ff047e24 */ /* 0x000fe4000f8e00ff */
        /* <DEDUP_REMOVED lines=10> */
[----:B-1----:R-:W-:Y:S05]  /*15c0*/  CALL.ABS.NOINC R14 ;  /* 0x000000000e007343 */ /* 0x002fea0003c00000 */
.L_x_14:
[----:B------:R-:W-:Y:S01]  /*15d0*/  UMOV UR4, 0xffffffff ;  /* 0xffffffff00047882 */ /* 0x000fe20000000000 */
[----:B------:R-:W-:Y:S02]  /*15e0*/  ISETP.NE.AND P0, PT, R70, 0x3, PT ;  /* 0x000000034600780c */ /* 0x000fe40003f05270 */
[----:B------:R-:W-:Y:S11]  /*15f0*/  BRA.DIV UR4, `(.L_x_16) ;  /* 0x0000005e04dc7947 */ /* 0x000ff6000b800000 */
.L_x_133:
[----:B------:R-:W-:Y:S05]  /*1600*/  @!P0 BRA `(.L_x_17) ;  /* 0x0000000000048947 */ /* 0x000fea0003800000 */
[----:B------:R-:W-:Y:S01]  /*1610*/  BPT.TRAP 0x1 ;  /* 0x000000040000795c */ /* 0x000fe20000300000 */
.L_x_17:
[----:B------:R-:W-:Y:S02]  /*1620*/  IMAD.U32 R0, RZ, RZ, UR38 ;  /* 0x00000026ff007e24 */ /* 0x000fe4000f8e00ff */
[----:B------:R-:W-:-:S03]  /*1630*/  IMAD.U32 R3, RZ, RZ, UR39 ;  /* 0x00000027ff037e24 */ /* 0x000fc6000f8e00ff */
[----:B------:R-:W-:Y:S01]  /*1640*/  SHF.L.U32 R0, R0, 0x1f, RZ ;  /* 0x0000001f00007819 */ /* 0x000fe200000006ff */
[----:B------:R-:W-:-:S04]  /*1650*/  IMAD R3, R3, 0x8, R24 ;  /* 0x0000000803037824 */ /* 0x000fc800078e0218 */
[----:B------:R0:W1:Y:S01]  /*1660*/  SYNCS.PHASECHK.TRANS64.TRYWAIT P1, [R3+URZ], R0 ;  /* 0x00000000030075a7 */ /* 0x000062000802017f */
[----:B------:R-:W-:Y:S05]  /*1670*/  @!P0 BRA `(.L_x_18) ;  /* 0x0000000000048947 */ /* 0x000fea0003800000 */
[----:B------:R-:W-:Y:S01]  /*1680*/  BPT.TRAP 0x1 ;  /* 0x000000040000795c */ /* 0x000fe20000300000 */
.L_x_18:
[----:B-1----:R-:W-:Y:S05]  /*1690*/  @P1 BRA `(.L_x_19) ;  /* 0x0000000000081947 */ /* 0x002fea0003800000 */
[----:B------:R-:W1:Y:S02]  /*16a0*/  SYNCS.PHASECHK.TRANS64.TRYWAIT P1, [R3+URZ], R0 ;  /* 0x00000000030075a7 */ /* 0x000e64000802017f */
[----:B-1----:R-:W-:Y:S05]  /*16b0*/  @!P1 BRA `(.L_x_20) ;  /* 0x0000005c00cc9947 */ /* 0x002fea0003800000 */
.L_x_19:
[----:B------:R-:W-:-:S04]  /*16c0*/  UIADD3 UR4, UR39, 0x1, URZ ;  /* 0x0000000127047890 */ /* 0x000fc8000fffe03f */
[----:B------:R-:W-:Y:S02]  /*16d0*/  UISETP.NE.AND UP0, UPT, UR4, 0x4, UPT ;  /* 0x000000040400788c */ /* 0x000fe4000bf05270 */
[----:B01----:R-:W-:Y:S02]  /*16e0*/  IMAD.U32 R0, RZ, RZ, UR4 ;  /* 0x00000004ff007e24 */ /* 0x003fe4000f8e00ff */
[----:B------:R-:W-:Y:S02]  /*16f0*/  USEL UR4, URZ, 0x1, UP0 ;  /* 0x000000013f047887 */ /* 0x000fe40008000000 */
[----:B------:R-:W-:Y:S02]  /*1700*/  PLOP3.LUT P1, PT, PT, PT, UP0, 0x80, 0x0 ;  /* 0x000000000000781c */ /* 0x000fe40003f2f008 */
[----:B------:R-:W-:Y:S02]  /*1710*/  ULOP3.LUT UR4, UR38, UR4, URZ, 0x3c, !UPT ;  /* 0x0000000426047292 */ /* 0x000fe4000f8e3c3f */
[----:B------:R-:W-:-:S04]  /*1720*/  SEL R0, R0, RZ, P1 ;  /* 0x000000ff00007207 */ /* 0x000fc80000800000 */
[----:B------:R-:W-:Y:S01]  /*1730*/  IMAD.U32 R10, RZ, RZ, UR4 ;  /* 0x00000004ff0a7e24 */ /* 0x000fe2000f8e00ff */
[----:B------:R-:W-:Y:S06]  /*1740*/  @!P0 BRA `(.L_x_21) ;  /* 0x0000000000048947 */ /* 0x000fec0003800000 */
[----:B------:R-:W-:Y:S01]  /*1750*/  BPT.TRAP 0x1 ;  /* 0x000000040000795c */ /* 0x000fe20000300000 */
.L_x_21:
[----:B------:R-:W-:Y:S01]  /*1760*/  IMAD.U32 R3, RZ, RZ, UR39 ;  /* 0x00000027ff037e24 */ /* 0x000fe2000f8e00ff */
[----:B------:R-:W-:Y:S02]  /*1770*/  LOP3.LUT P2, RZ, R58, 0x4, RZ, 0xc0, !PT ;  /* 0x000000043aff7812 */ /* 0x000fe4000784c0ff */
[----:B------:R-:W-:Y:S01]  /*1780*/  SHF.L.U32 R6, R10, 0x1f, RZ ;  /* 0x0000001f0a067819 */ /* 0x000fe200000006ff */
[----:B------:R-:W-:-:S04]  /*1790*/  IMAD R3, R3, 0x2000, R60 ;  /* 0x0000200003037824 */ /* 0x000fc800078e023c */
[--C-:B------:R-:W-:Y:S02]  /*17a0*/  IMAD R4, R3, 0x4, R24.reuse ;  /* 0x0000000403047824 */ /* 0x100fe400078e0218 */
[----:B------:R-:W-:Y:S02]  /*17b0*/  IMAD R3, R0, 0x8, R24 ;  /* 0x0000000800037824 */ /* 0x000fe400078e0218 */
[C---:B------:R-:W-:Y:S02]  /*17c0*/  VIADD R7, R4.reuse, 0x800 ;  /* 0x0000080004077836 */ /* 0x040fe40000000000 */
[----:B------:R-:W-:Y:S01]  /*17d0*/  VIADD R5, R4, 0x890 ;  /* 0x0000089004057836 */ /* 0x000fe20000000000 */
[----:B------:R0:W1:Y:S01]  /*17e0*/  SYNCS.PHASECHK.TRANS64.TRYWAIT P1, [R3+URZ], R6 ;  /* 0x00000006030075a7 */ /* 0x000062000802017f */
[----:B------:R-:W-:Y:S01]  /*17f0*/  @P2 VIADD R5, R7, 0x70 ;  /* 0x0000007007052836 */ /* 0x000fe20000000000 */
[----:B------:R0:W2:Y:S06]  /*1800*/  LDS R72, [R4+0x800] ;  /* 0x0008000004487984 */ /* 0x0000ac0000000800 */
[----:B------:R-:W-:Y:S05]  /*1810*/  WARPSYNC.ALL ;  /* 0x0000000000007948 */ /* 0x000fea0003800000 */
[----:B------:R-:W-:Y:S01]  /*1820*/  LDS R73, [R4+0x1000] ;  /* 0x0010000004497984 */ /* 0x000fe20000000800 */
[----:B------:R-:W-:-:S03]  /*1830*/  ISETP.NE.AND P2, PT, RZ, UR41, PT ;  /* 0x00000029ff007c0c */ /* 0x000fc6000bf45270 */
[----:B------:R-:W-:Y:S04]  /*1840*/  LDS R76, [R4+0x900] ;  /* 0x00090000044c7984 */ /* 0x000fe80000000800 */
[----:B------:R-:W-:Y:S04]  /*1850*/  LDS R77, [R4+0x1100] ;  /* 0x00110000044d7984 */ /* 0x000fe80000000800 */
[----:B------:R-:W-:Y:S04]  /*1860*/  LDS R74, [R5] ;  /* 0x00000000054a7984 */ /* 0x000fe80000000800 */
[----:B------:R-:W2:Y:S04]  /*1870*/  LDS R75, [R5+0x800] ;  /* 0x00080000054b7984 */ /* 0x000ea80000000800 */
[----:B------:R-:W-:Y:S04]  /*1880*/  LDS R78, [R5+0x100] ;  /* 0x00010000054e7984 */ /* 0x000fe80000000800 */
[----:B------:R-:W3:Y:S01]  /*1890*/  LDS R79, [R5+0x900] ;  /* 0x00090000054f7984 */ /* 0x000ee20000000800 */
[----:B------:R-:W-:Y:S01]  /*18a0*/  R2UR UR4, R25 ;  /* 0x00000000190472ca */ /* 0x000fe200000e0000 */
[----:B------:R-:W-:Y:S01]  /*18b0*/  UMOV UR7, 0x40000040 ;  /* 0x4000004000077882 */ /* 0x000fe20000000000 */
[----:B--2---:R-:W-:Y:S01]  /*18c0*/  WARPGROUP.ARRIVE ;  /* 0x00000000000079c5 */ /* 0x004fe20000000000 */
[----:B------:R-:W-:-:S10]  /*18d0*/  UMOV UR11, 0x40000040 ;  /* 0x40000040000b7882 */ /* 0x000fd40000000000 */
[----:B------:R-:W-:-:S04]  /*18e0*/  USHF.R.U32.HI UR4, URZ, 0x4, UR4 ;  /* 0x000000043f047899 */ /* 0x000fc80008011604 */
[----:B------:R-:W-:-:S04]  /*18f0*/  ULOP3.LUT UR4, UR4, 0x3fff, URZ, 0xc0, !UPT ;  /* 0x00003fff04047892 */ /* 0x000fc8000f8ec03f */
[----:B------:R-:W-:-:S04]  /*1900*/  ULOP3.LUT UR4, UR4, 0x10000, URZ, 0xfc, !UPT ;  /* 0x0001000004047892 */ /* 0x000fc8000f8efc3f */
[----:B------:R-:W-:-:S04]  /*1910*/  ULEA UR6, UR39, UR4, 0xa ;  /* 0x0000000427067291 */ /* 0x000fc8000f8e503f */
[----:B------:R-:W-:-:S05]  /*1920*/  UIADD3 UR8, UR6, 0x2, URZ ;  /* 0x0000000206087890 */ /* 0x000fca000fffe03f */
[----:B------:R-:W-:Y:S01]  /*1930*/  HGMMA.64x64x8.F32.TF32 R24, R72, gdesc[UR4], RZ, !UPT, gsb0 ;  /* 0x04e0000448187df0 */ /* 0x000fe2000c0028ff */
[----:B------:R-:W-:Y:S01]  /*1940*/  UMOV UR7, 0x40000040 ;  /* 0x4000004000077882 */ /* 0x000fe20000000000 */
[----:B------:R-:W-:Y:S01]  /*1950*/  UMOV UR10, UR8 ;  /* 0x00000008000a7c82 */ /* 0x000fe20008000000 */
[----:B------:R-:W-:Y:S01]  /*1960*/  UIADD3 UR8, UR6, 0x4, URZ ;  /* 0x0000000406087890 */ /* 0x000fe2000fffe03f */
[----:B------:R-:W-:Y:S02]  /*1970*/  WARPGROUP.DEPBAR.LE gsb0, 0x0 ;  /* 0x00008000000079c5 */ /* 0x000fe40000010000 */
[----:B---3--:R-:W-:-:S06]  /*1980*/  WARPGROUP.ARRIVE ;  /* 0x00000000000079c5 */ /* 0x008fcc0000000000 */
[----:B------:R-:W-:Y:S01]  /*1990*/  HGMMA.64x64x8.F32.TF32 R24, R76, gdesc[UR8], R24, gsb0 ;  /* 0x04e000084c187df0 */ /* 0x000fe20008002818 */
[----:B------:R-:W-:Y:S01]  /*19a0*/  UMOV UR10, UR8 ;  /* 0x00000008000a7c82 */ /* 0x000fe20008000000 */
[----:B------:R-:W-:Y:S01]  /*19b0*/  UMOV UR11, 0x40000040 ;  /* 0x40000040000b7882 */ /* 0x000fe20000000000 */
[----:B------:R-:W-:Y:S01]  /*19c0*/  UIADD3 UR8, UR6, 0x6, URZ ;  /* 0x0000000606087890 */ /* 0x000fe2000fffe03f */
[----:B------:R-:W-:Y:S02]  /*19d0*/  WARPGROUP.DEPBAR.LE gsb0, 0x0 ;  /* 0x00008000000079c5 */ /* 0x000fe40000010000 */
[----:B------:R-:W-:Y:S04]  /*19e0*/  LDS R72, [R4+0xa00] ;  /* 0x000a000004487984 */ /* 0x000fe80000000800 */
[----:B------:R-:W-:Y:S04]  /*19f0*/  LDS R73, [R4+0x1200] ;  /* 0x0012000004497984 */ /* 0x000fe80000000800 */
[----:B------:R-:W-:Y:S04]  /*1a00*/  LDS R74, [R5+0x200] ;  /* 0x00020000054a7984 */ /* 0x000fe80000000800 */
[----:B------:R-:W2:Y:S02]  /*1a10*/  LDS R75, [R5+0xa00] ;  /* 0x000a0000054b7984 */ /* 0x000ea40000000800 */
[----:B--2---:R-:W-:-:S06]  /*1a20*/  WARPGROUP.ARRIVE ;  /* 0x00000000000079c5 */ /* 0x004fcc0000000000 */
        /* <DEDUP_REMOVED lines=23> */
[----:B------:R-:W-:Y:S02]  /*1ba0*/  UIADD3 UR8, UR6, 0x204, URZ ;  /* 0x0000020406087890 */ /* 0x000fe4000fffe03f */
        /* <DEDUP_REMOVED lines=10> */
[----:B------:R-:W-:Y:S02]  /*1c50*/  WARPGROUP.DEPBAR.LE gsb0, 0x0 ;  /* 0x00008000000079c5 */ /* 0x000fe40000010000 */
[----:B------:R-:W-:Y:S04]  /*1c60*/  LDS R72, [R4+0xe00] ;  /* 0x000e000004487984 */ /* 0x000fe80000000800 */
[----:B------:R-:W-:Y:S04]  /*1c70*/  LDS R73, [R4+0x1600] ;  /* 0x0016000004497984 */ /* 0x000fe80000000800 */
[----:B------:R-:W-:Y:S04]  /*1c80*/  LDS R74, [R5+0x600] ;  /* 0x00060000054a7984 */ /* 0x000fe80000000800 */
[----:B------:R-:W2:Y:S02]  /*1c90*/  LDS R75, [R5+0xe00] ;  /* 0x000e0000054b7984 */ /* 0x000ea40000000800 */
[----:B--2---:R-:W-:-:S06]  /*1ca0*/  WARPGROUP.ARRIVE ;  /* 0x00000000000079c5 */ /* 0x004fcc0000000000 */
[----:B------:R-:W-:Y:S03]  /*1cb0*/  HGMMA.64x64x8.F32.TF32 R24, R72, gdesc[UR8], R24, gsb0 ;  /* 0x04e0000848187df0 */ /* 0x000fe60008002818 */
        /* <DEDUP_REMOVED lines=8> */
[----:B------:R-:W-:Y:S05]  /*1d40*/  @!P2 BRA `(.L_x_22) ;  /* 0x000000100010a947 */ /* 0x000fea0003800000 */
[----:B------:R-:W-:Y:S05]  /*1d50*/  @!P0 BRA `(.L_x_23) ;  /* 0x0000000000048947 */ /* 0x000fea0003800000 */
[----:B------:R-:W-:Y:S01]  /*1d60*/  BPT.TRAP 0x1 ;  /* 0x000000040000795c */ /* 0x000fe20000300000 */
.L_x_23:
[----:B-1----:R-:W-:Y:S05]  /*1d70*/  @P1 BRA `(.L_x_24) ;  /* 0x0000000000181947 */ /* 0x002fea0003800000 */
[----:B------:R-:W1:Y:S01]  /*1d80*/  S2UR UR6, SR_CgaCtaId ;  /* 0x00000000000679c3 */ /* 0x000e620000008800 */
[----:B------:R-:W-:Y:S02]  /*1d90*/  UMOV UR5, 0x400 ;  /* 0x0000040000057882 */ /* 0x000fe40000000000 */
[----:B-1----:R-:W-:-:S06]  /*1da0*/  ULEA UR5, UR6, UR5, 0x18 ;  /* 0x0000000506057291 */ /* 0x002fcc000f8ec03f */
[----:B0-----:R-:W-:-:S04]  /*1db0*/  LEA R3, R0, UR5, 0x3 ;  /* 0x0000000500037c11 */ /* 0x001fc8000f8e18ff */
[----:B------:R-:W0:Y:S02]  /*1dc0*/  SYNCS.PHASECHK.TRANS64.TRYWAIT P1, [R3+URZ], R6 ;  /* 0x00000006030075a7 */ /* 0x000e24000802017f */
[----:B0-----:R-:W-:Y:S05]  /*1dd0*/  @!P1 BRA `(.L_x_25) ;  /* 0x0000005800189947 */ /* 0x001fea0003800000 */
.L_x_24:
[----:B------:R-:W1:Y:S01]  /*1de0*/  S2UR UR6, SR_CgaCtaId ;  /* 0x00000000000679c3 */ /* 0x000e620000008800 */
[----:B------:R-:W-:Y:S01]  /*1df0*/  IMAD.SHL.U32 R7, R0, 0x2000, RZ ;  /* 0x0000200000077824 */ /* 0x000fe200078e00ff */
[----:B------:R-:W-:Y:S01]  /*1e00*/  UMOV UR5, 0x400 ;  /* 0x0000040000057882 */ /* 0x000fe20000000000 */
[----:B------:R-:W-:Y:S02]  /*1e10*/  LOP3.LUT P1, RZ, R58, 0x4, RZ, 0xc0, !PT ;  /* 0x000000043aff7812 */ /* 0x000fe4000782c0ff */
[----:B0-----:R-:W-:Y:S01]  /*1e20*/  IMAD.IADD R3, R60, 0x1, R7 ;  /* 0x000000013c037824 */ /* 0x001fe200078e0207 */
[----:B-1----:R-:W-:-:S03]  /*1e30*/  ULEA UR7, UR6, UR5, 0x18 ;  /* 0x0000000506077291 */ /* 0x002fc6000f8ec03f */
[----:B------:R-:W-:-:S03]  /*1e40*/  UMOV UR5, UR39 ;  /* 0x0000002700057c82 */ /* 0x000fc60008000000 */
[----:B------:R-:W-:-:S05]  /*1e50*/  LEA R3, R3, UR7, 0x2 ;  /* 0x0000000703037c11 */ /* 0x000fca000f8e10ff */
[C---:B------:R-:W-:Y:S01]  /*1e60*/  VIADD R5, R3.reuse, 0x800 ;  /* 0x0000080003057836 */ /* 0x040fe20000000000 */
[----:B------:R0:W1:Y:S01]  /*1e70*/  LDS R76, [R3+0x800] ;  /* 0x00080000034c7984 */ /* 0x0000620000000800 */
[----:B------:R-:W-:Y:S02]  /*1e80*/  VIADD R4, R3, 0x890 ;  /* 0x0000089003047836 */ /* 0x000fe40000000000 */
[----:B------:R-:W-:Y:S01]  /*1e90*/  @P1 VIADD R4, R5, 0x70 ;  /* 0x0000007005041836 */ /* 0x000fe20000000000 */
[----:B------:R0:W2:Y:S01]  /*1ea0*/  LDS R77, [R3+0x1000] ;  /* 0x00100000034d7984 */ /* 0x0000a20000000800 */
[----:B------:R-:W3:Y:S03]  /*1eb0*/  LDC R5, c[0x0][0x28c] ;  /* 0x0000a300ff057b82 */ /* 0x000ee60000000800 */
[----:B------:R0:W4:Y:S04]  /*1ec0*/  LDS R78, [R4] ;  /* 0x00000000044e7984 */ /* 0x0001280000000800 */
[----:B------:R0:W0:Y:S01]  /*1ed0*/  LDS R79, [R4+0x800] ;  /* 0x00080000044f7984 */ /* 0x0000220000000800 */
[----:B---3--:R-:W-:-:S13]  /*1ee0*/  ISETP.GE.AND P1, PT, R5, 0x81, PT ;  /* 0x000000810500780c */ /* 0x008fda0003f26270 */
[----:B012-4-:R-:W-:Y:S05]  /*1ef0*/  @!P1 BRA `(.L_x_26) ;  /* 0x0000000800189947 */ /* 0x017fea0003800000 */
[----:B------:R-:W-:Y:S01]  /*1f00*/  R2UR UR9, R0 ;  /* 0x00000000000972ca */ /* 0x000fe200000e0000 */
[----:B------:R-:W-:Y:S01]  /*1f10*/  IMAD.U32 R3, RZ, RZ, UR41 ;  /* 0x00000029ff037e24 */ /* 0x000fe2000f8e00ff */
[----:B------:R-:W-:-:S13]  /*1f20*/  UMOV UR5, UR39 ;  /* 0x0000002700057c82 */ /* 0x000fda0008000000 */
.L_x_34:
[----:B------:R-:W-:-:S04]  /*1f30*/  UIADD3 UR6, UR9, 0x1, URZ ;  /* 0x0000000109067890 */ /* 0x000fc8000fffe03f */
[----:B------:R-:W-:-:S04]  /*1f40*/  UISETP.NE.AND UP0, UPT, UR6, 0x4, UPT ;  /* 0x000000040600788c */ /* 0x000fc8000bf05270 */
[----:B------:R-:W-:Y:S02]  /*1f50*/  USEL UR7, URZ, 0x1, UP0 ;  /* 0x000000013f077887 */ /* 0x000fe40008000000 */
[----:B------:R-:W-:-:S04]  /*1f60*/  USEL UR6, UR6, URZ, UP0 ;  /* 0x0000003f06067287 */ /* 0x000fc80008000000 */
[----:B------:R-:W-:Y:S02]  /*1f70*/  LOP3.LUT R10, R10, UR7, RZ, 0x3c, !PT ;  /* 0x000000070a0a7c12 */ /* 0x000fe4000f8e3cff */
[----:B------:R-:W-:Y:S01]  /*1f80*/  IMAD.U32 R0, RZ, RZ, UR6 ;  /* 0x00000006ff007e24 */ /* 0x000fe2000f8e00ff */
[----:B0-----:R-:W-:Y:S06]  /*1f90*/  @!P0 BRA `(.L_x_27) ;  /* 0x0000000000048947 */ /* 0x001fec0003800000 */
[----:B------:R-:W-:Y:S01]  /*1fa0*/  BPT.TRAP 0x1 ;  /* 0x000000040000795c */ /* 0x000fe20000300000 */
.L_x_27:
[----:B------:R-:W0:Y:S01]  /*1fb0*/  S2UR UR6, SR_CgaCtaId ;  /* 0x00000000000679c3 */ /* 0x000e220000008800 */
[----:B------:R-:W-:Y:S01]  /*1fc0*/  UMOV UR7, 0x400 ;  /* 0x0000040000077882 */ /* 0x000fe20000000000 */
[----:B------:R-:W-:Y:S01]  /*1fd0*/  SHF.L.U32 R9, R10, 0x1f, RZ ;  /* 0x0000001f0a097819 */ /* 0x000fe200000006ff */
[----:B------:R-:W-:Y:S02]  /*1fe0*/  ULEA UR8, UR9, UR4, 0xa ;  /* 0x0000000409087291 */ /* 0x000fe4000f8e503f */
[----:B------:R-:W-:Y:S01]  /*1ff0*/  IMAD.U32 R5, RZ, RZ, UR9 ;  /* 0x00000009ff057e24 */ /* 0x000fe2000f8e00ff */
[----:B------:R-:W-:Y:S01]  /*2000*/  UMOV UR11, 0x40000040 ;  /* 0x40000040000b7882 */ /* 0x000fe20000000000 */
[----:B------:R-:W-:Y:S02]  /*2010*/  LOP3.LUT P3, RZ, R58, 0x4, RZ, 0xc0, !PT ;  /* 0x000000043aff7812 */ /* 0x000fe4000786c0ff */
[----:B------:R-:W-:Y:S01]  /*2020*/  IMAD R4, R5, 0x2000, R60 ;  /* 0x0000200005047824 */ /* 0x000fe200078e023c */
[----:B------:R-:W-:Y:S01]  /*2030*/  UMOV UR10, UR8 ;  /* 0x00000008000a7c82 */ /* 0x000fe20008000000 */
[----:B0-----:R-:W-:-:S02]  /*2040*/  ULEA UR7, UR6, UR7, 0x18 ;  /* 0x0000000706077291 */ /* 0x001fc4000f8ec03f */
[----:B------:R-:W-:-:S04]  /*2050*/  UIADD3 UR6, UR8, 0x2, URZ ;  /* 0x0000000208067890 */ /* 0x000fc8000fffe03f */
[----:B------:R-:W-:Y:S02]  /*2060*/  LEA R8, R0, UR7, 0x3 ;  /* 0x0000000700087c11 */ /* 0x000fe4000f8e18ff */
[----:B------:R-:W-:Y:S02]  /*2070*/  LEA R6, R4, UR7, 0x2 ;  /* 0x0000000704067c11 */ /* 0x000fe4000f8e10ff */
[----:B------:R0:W1:Y:S01]  /*2080*/  SYNCS.PHASECHK.TRANS64.TRYWAIT P1, [R8+URZ], R9 ;  /* 0x00000009080075a7 */ /* 0x000062000802017f */
[----:B------:R-:W-:Y:S02]  /*2090*/  WARPGROUP.ARRIVE ;  /* 0x00000000000079c5 */ /* 0x000fe40000000000 */
[C---:B------:R-:W-:Y:S02]  /*20a0*/  VIADD R4, R6.reuse, 0x900 ;  /* 0x0000090006047836 */ /* 0x040fe40000000000 */
[----:B------:R-:W-:Y:S02]  /*20b0*/  VIADD R5, R6, 0x990 ;  /* 0x0000099006057836 */ /* 0x000fe40000000000 */
[----:B------:R-:W-:Y:S01]  /*20c0*/  HGMMA.64x64x8.F32.TF32 R24, R76, gdesc[UR8], R24, gsb0 ;  /* 0x04e000084c187df0 */ /* 0x000fe20008002818 */
[----:B------:R-:W-:Y:S01]  /*20d0*/  @P3 VIADD R5, R4, 0x70 ;  /* 0x0000007004053836 */ /* 0x000fe20000000000 */
[----:B------:R-:W-:Y:S01]  /*20e0*/  UMOV UR10, UR6 ;  /* 0x00000006000a7c82 */ /* 0x000fe20008000000 */
[----:B------:R-:W-:Y:S01]  /*20f0*/  UMOV UR11, 0x40000040 ;  /* 0x40000040000b7882 */ /* 0x000fe20000000000 */
[----:B------:R-:W-:-:S02]  /*2100*/  WARPGROUP.DEPBAR.LE gsb0, 0x0 ;  /* 0x00008000000079c5 */ /* 0x000fc40000010000 */
[----:B------:R-:W-:Y:S04]  /*2110*/  LDS R72, [R6+0x900] ;  /* 0x0009000006487984 */ /* 0x000fe80000000800 */
[----:B------:R-:W-:Y:S04]  /*2120*/  LDS R73, [R6+0x1100] ;  /* 0x0011000006497984 */ /* 0x000fe80000000800 */
[----:B------:R-:W-:Y:S04]  /*2130*/  LDS R74, [R5] ;  /* 0x00000000054a7984 */ /* 0x000fe80000000800 */
[----:B------:R-:W2:Y:S02]  /*2140*/  LDS R75, [R5+0x800] ;  /* 0x00080000054b7984 */ /* 0x000ea40000000800 */
[----:B--2---:R-:W-:-:S06]  /*2150*/  WARPGROUP.ARRIVE ;  /* 0x00000000000079c5 */ /* 0x004fcc0000000000 */
[----:B------:R-:W-:Y:S03]  /*2160*/  HGMMA.64x64x8.F32.TF32 R24, R72, gdesc[UR8], R24, gsb0 ;  /* 0x04e0000848187df0 */ /* 0x000fe60008002818 */
[----:B------:R-:W-:Y:S02]  /*2170*/  WARPGROUP.DEPBAR.LE gsb0, 0x0 ;  /* 0x00008000000079c5 */ /* 0x000fe40000010000 */
[----:B------:R0:W2:Y:S04]  /*2180*/  LDS R72, [R6+0xa00] ;  /* 0x000a000006487984 */ /* 0x0000a80000000800 */
[----:B------:R0:W3:Y:S04]  /*2190*/  LDS R73, [R6+0x1200] ;  /* 0x0012000006497984 */ /* 0x0000e80000000800 */
[----:B------:R0:W4:Y:S04]  /*21a0*/  LDS R74, [R5+0x100] ;  /* 0x00010000054a7984 */ /* 0x0001280000000800 */
[----:B------:R0:W0:Y:S01]  /*21b0*/  LDS R75, [R5+0x900] ;  /* 0x00090000054b7984 */ /* 0x0000220000000800 */
[----:B-1----:R-:W-:Y:S05]  /*21c0*/  @!P0 BRA `(.L_x_28) ;  /* 0x0000000000048947 */ /* 0x002fea0003800000 */
[----:B------:R-:W-:Y:S01]  /*21d0*/  BPT.TRAP 0x1 ;  /* 0x000000040000795c */ /* 0x000fe20000300000 */
.L_x_28:
[----:B------:R-:W-:Y:S01]  /*21e0*/  ULEA UR6, UR5, UR7, 0x3 ;  /* 0x0000000705067291 */ /* 0x000fe2000f8e183f */
[----:B------:R-:W-:-:S03]  /*21f0*/  ISETP.GT.U32.AND P2, PT, R16, 0x1, PT ;  /* 0x000000011000780c */ /* 0x000fc60003f44070 */
[----:B------:R-:W-:-:S04]  /*2200*/  UIADD3 UR6, UR6, 0x20, URZ ;  /* 0x0000002006067890 */ /* 0x000fc8000fffe03f */
[----:B------:R-:W-:-:S09]  /*2210*/  UPRMT UR6, URZ, 0x654, UR6 ;  /* 0x000006543f067896 */ /* 0x000fd20008000006 */
[----:B------:R-:W-:Y:S01]  /*2220*/  SYNCS.ARRIVE.TRANS64.RED.A1T0 RZ, [UR6], RZ ;  /* 0x000000ffffff79a7 */ /* 0x000fe20008100406 */
[----:B------:R-:W-:Y:S05]  /*2230*/  @P2 BRA `(.L_x_29) ;  /* 0x0000000000042947 */ /* 0x000fea0003800000 */
[----:B------:R-:W-:Y:S01]  /*2240*/  BPT.TRAP 0x1 ;  /* 0x000000040000795c */ /* 0x000fe20000300000 */
.L_x_29:
[----:B------:R-:W-:Y:S01]  /*2250*/  UIADD3 UR6, UR8, 0x4, URZ ;  /* 0x0000000408067890 */ /* 0x000fe2000fffe03f */
[----:B0-234-:R-:W-:Y:S01]  /*2260*/  WARPGROUP.ARRIVE ;  /* 0x00000000000079c5 */ /* 0x01dfe20000000000 */
[----:B------:R-:W-:Y:S01]  /*2270*/  UMOV UR11, 0x40000040 ;  /* 0x40000040000b7882 */ /* 0x000fe20000000000 */
[----:B------:R-:W-:-:S04]  /*2280*/  UIADD3 UR5, UR5, 0x1, URZ ;  /* 0x0000000105057890 */ /* 0x000fc8000fffe03f */
[----:B------:R-:W-:Y:S01]  /*2290*/  UMOV UR10, UR6 ;  /* 0x00000006000a7c82 */ /* 0x000fe20008000000 */
[----:B------:R-:W-:Y:S02]  /*22a0*/  UIADD3 UR6, UR8, 0x6, URZ ;  /* 0x0000000608067890 */ /* 0x000fe4000fffe03f */
[----:B------:R-:W-:Y:S01]  /*22b0*/  HGMMA.64x64x8.F32.TF32 R24, R72, gdesc[UR8], R24, gsb0 ;  /* 0x04e0000848187df0 */ /* 0x000fe20008002818 */
[----:B------:R-:W-:Y:S01]  /*22c0*/  UMOV UR11, 0x40000040 ;  /* 0x40000040000b7882 */ /* 0x000fe20000000000 */
[----:B------:R-:W-:-:S03]  /*22d0*/  UISETP.NE.AND UP0, UPT, UR5, 0x4, UPT ;  /* 0x000000040500788c */ /* 0x000fc6000bf05270 */
[----:B------:R-:W-:Y:S01]  /*22e0*/  UMOV UR10, UR6 ;  /* 0x00000006000a7c82 */ /* 0x000fe20008000000 */
[----:B------:R-:W-:Y:S02]  /*22f0*/  UIADD3 UR6, UR8, 0x200, URZ ;  /* 0x0000020008067890 */ /* 0x000fe4000fffe03f */
[----:B------:R-:W-:Y:S01]  /*2300*/  USEL UR5, UR5, URZ, UP0 ;  /* 0x0000003f05057287 */ /* 0x000fe20008000000 */
[----:B------:R-:W-:Y:S02]  /*2310*/  WARPGROUP.DEPBAR.LE gsb0, 0x0 ;  /* 0x00008000000079c5 */ /* 0x000fe40000010000 */
[----:B------:R-:W-:Y:S04]  /*2320*/  LDS R72, [R6+0xb00] ;  /* 0x000b000006487984 */ /* 0x000fe80000000800 */
[----:B------:R-:W-:Y:S04]  /*2330*/  LDS R73, [R6+0x1300] ;  /* 0x0013000006497984 */ /* 0x000fe80000000800 */
[----:B------:R-:W-:Y:S04]  /*2340*/  LDS R74, [R5+0x200] ;  /* 0x00020000054a7984 */ /* 0x000fe80000000800 */
[----:B------:R-:W0:Y:S02]  /*2350*/  LDS R75, [R5+0xa00] ;  /* 0x000a0000054b7984 */ /* 0x000e240000000800 */
[----:B0-----:R-:W-:-:S06]  /*2360*/  WARPGROUP.ARRIVE ;  /* 0x00000000000079c5 */ /* 0x001fcc0000000000 */
        /* <DEDUP_REMOVED lines=23> */
[----:B------:R-:W-:Y:S02]  /*24e0*/  WARPGROUP.DEPBAR.LE gsb0, 0x0 ;  /* 0x00008000000079c5 */ /* 0x000fe40000010000 */
[----:B------:R-:W-:Y:S04]  /*24f0*/  LDS R72, [R6+0xe00] ;  /* 0x000e000006487984 */ /* 0x000fe80000000800 */
[----:B------:R-:W-:Y:S04]  /*2500*/  LDS R73, [R6+0x1600] ;  /* 0x0016000006497984 */ /* 0x000fe80000000800 */
[----:B------:R-:W-:Y:S04]  /*2510*/  LDS R74, [R5+0x500] ;  /* 0x00050000054a7984 */ /* 0x000fe80000000800 */
[----:B------:R-:W0:Y:S02]  /*2520*/  LDS R75, [R5+0xd00] ;  /* 0x000d0000054b7984 */ /* 0x000e240000000800 */
[----:B0-----:R-:W-:-:S06]  /*2530*/  WARPGROUP.ARRIVE ;  /* 0x00000000000079c5 */ /* 0x001fcc0000000000 */
[----:B------:R-:W-:Y:S03]  /*2540*/  HGMMA.64x64x8.F32.TF32 R24, R72, gdesc[UR8], R24, gsb0 ;  /* 0x04e0000848187df0 */ /* 0x000fe60008002818 */
[----:B------:R-:W-:Y:S02]  /*2550*/  WARPGROUP.DEPBAR.LE gsb0, 0x0 ;  /* 0x00008000000079c5 */ /* 0x000fe40000010000 */
[----:B------:R0:W1:Y:S04]  /*2560*/  LDS R72, [R6+0xf00] ;  /* 0x000f000006487984 */ /* 0x0000680000000800 */
[----:B------:R0:W2:Y:S04]  /*2570*/  LDS R73, [R6+0x1700] ;  /* 0x0017000006497984 */ /* 0x0000a80000000800 */
[----:B------:R0:W3:Y:S04]  /*2580*/  LDS R74, [R5+0x600] ;  /* 0x00060000054a7984 */ /* 0x0000e80000000800 */
[----:B------:R0:W4:Y:S01]  /*2590*/  LDS R75, [R5+0xe00] ;  /* 0x000e0000054b7984 */ /* 0x0001220000000800 */
[----:B------:R-:W-:Y:S05]  /*25a0*/  @!P0 BRA `(.L_x_30) ;  /* 0x0000000000048947 */ /* 0x000fea0003800000 */
[----:B------:R-:W-:Y:S01]  /*25b0*/  BPT.TRAP 0x1 ;  /* 0x000000040000795c */ /* 0x000fe20000300000 */
.L_x_30:
[----:B------:R-:W-:Y:S01]  /*25c0*/  IMAD.SHL.U32 R7, R0, 0x2000, RZ ;  /* 0x0000200000077824 */ /* 0x000fe200078e00ff */
[----:B------:R-:W-:Y:S03]  /*25d0*/  BSSY B0, `(.L_x_31) ;  /* 0x0000009000007945 */ /* 0x000fe60003800000 */
[----:B------:R-:W-:-:S05]  /*25e0*/  IMAD.IADD R4, R60, 0x1, R7 ;  /* 0x000000013c047824 */ /* 0x000fca00078e0207 */
[----:B0-----:R-:W-:-:S05]  /*25f0*/  LEA R5, R4, UR7, 0x2 ;  /* 0x0000000704057c11 */ /* 0x001fca000f8e10ff */
[C---:B------:R-:W-:Y:S02]  /*2600*/  VIADD R6, R5.reuse, 0x800 ;  /* 0x0000080005067836 */ /* 0x040fe40000000000 */
[----:B------:R-:W-:Y:S02]  /*2610*/  VIADD R4, R5, 0x890 ;  /* 0x0000089005047836 */ /* 0x000fe40000000000 */
[----:B------:R-:W-:Y:S01]  /*2620*/  @P3 VIADD R4, R6, 0x70 ;  /* 0x0000007006043836 */ /* 0x000fe20000000000 */
[----:B------:R-:W-:Y:S06]  /*2630*/  @P1 BRA `(.L_x_32) ;  /* 0x0000000000081947 */ /* 0x000fec0003800000 */
[----:B------:R-:W0:Y:S02]  /*2640*/  SYNCS.PHASECHK.TRANS64.TRYWAIT P1, [R8+URZ], R9 ;  /* 0x00000009080075a7 */ /* 0x000e24000802017f */
[----:B0-----:R-:W-:Y:S05]  /*2650*/  @!P1 BRA `(.L_x_33) ;  /* 0x00000050000c9947 */ /* 0x001fea0003800000 */
.L_x_32:
[----:B------:R-:W-:Y:S05]  /*2660*/  BSYNC B0 ;  /* 0x0000000000007941 */ /* 0x000fea0003800000 */
.L_x_31:
[----:B------:R0:W0:Y:S01]  /*2670*/  LDS R76, [R5+0x800] ;  /* 0x00080000054c7984 */ /* 0x0000220000000800 */
[----:B------:R-:W-:Y:S05]  /*2680*/  WARPSYNC.ALL ;  /* 0x0000000000007948 */ /* 0x000fea0003800000 */
[----:B------:R0:W0:Y:S04]  /*2690*/  LDS R77, [R5+0x1000] ;  /* 0x00100000054d7984 */ /* 0x0000280000000800 */
[----:B------:R0:W0:Y:S04]  /*26a0*/  LDS R78, [R4] ;  /* 0x00000000044e7984 */ /* 0x0000280000000800 */
[----:B------:R0:W0:Y:S01]  /*26b0*/  LDS R79, [R4+0x800] ;  /* 0x00080000044f7984 */ /* 0x0000220000000800 */
[----:B------:R-:W-:Y:S01]  /*26c0*/  UIADD3 UR6, UR8, 0x206, URZ ;  /* 0x0000020608067890 */ /* 0x000fe2000fffe03f */
[----:B-1234-:R-:W-:Y:S01]  /*26d0*/  WARPGROUP.ARRIVE ;  /* 0x00000000000079c5 */ /* 0x01efe20000000000 */
[----:B------:R-:W-:Y:S01]  /*26e0*/  UMOV UR11, 0x40000040 ;  /* 0x40000040000b7882 */ /* 0x000fe20000000000 */
[C---:B------:R-:W-:Y:S01]  /*26f0*/  ISETP.GT.AND P1, PT, R3.reuse, 0x2, PT ;  /* 0x000000020300780c */ /* 0x040fe20003f24270 */
[----:B------:R-:W-:Y:S01]  /*2700*/  VIADD R3, R3, 0xffffffff ;  /* 0xffffffff03037836 */ /* 0x000fe20000000000 */
[----:B------:R-:W-:-:S02]  /*2710*/  R2UR UR9, R0 ;  /* 0x00000000000972ca */ /* 0x000fc400000e0000 */
[----:B------:R-:W-:-:S11]  /*2720*/  UMOV UR10, UR6 ;  /* 0x00000006000a7c82 */ /* 0x000fd60008000000 */
[----:B------:R-:W-:Y:S03]  /*2730*/  HGMMA.64x64x8.F32.TF32 R24, R72, gdesc[UR8], R24, gsb0 ;  /* 0x04e0000848187df0 */ /* 0x000fe60008002818 */
[----:B------:R-:W-:Y:S02]  /*2740*/  WARPGROUP.DEPBAR.LE gsb0, 0x0 ;  /* 0x00008000000079c5 */ /* 0x000fe40000010000 */
[----:B------:R-:W-:Y:S05]  /*2750*/  @P1 BRA `(.L_x_34) ;  /* 0xfffffff400f41947 */ /* 0x000fea000383ffff */
.L_x_26:
[----:B0-----:R-:W-:Y:S01]  /*2760*/  IMAD.MOV.U32 R5, RZ, RZ, 0x40000040 ;  /* 0x40000040ff057424 */ /* 0x001fe200078e00ff */
[----:B------:R-:W-:Y:S01]  /*2770*/  LEA R4, R0, UR4, 0xa ;  /* 0x0000000400047c11 */ /* 0x000fe2000f8e50ff */
[----:B------:R-:W-:Y:S01]  /*2780*/  WARPGROUP.ARRIVE ;  /* 0x00000000000079c5 */ /* 0x000fe20000000000 */
[----:B------:R-:W-:Y:S01]  /*2790*/  IMAD.IADD R7, R60, 0x1, R7 ;  /* 0x000000013c077824 */ /* 0x000fe200078e0207 */
[----:B------:R-:W-:Y:S02]  /*27a0*/  LOP3.LUT P1, RZ, R58, 0x4, RZ, 0xc0, !PT ;  /* 0x000000043aff7812 */ /* 0x000fe4000782c0ff */
[----:B------:R-:W-:Y:S02]  /*27b0*/  R2UR UR10, R4 ;  /* 0x00000000040a72ca */ /* 0x000fe400000e0000 */
[----:B------:R-:W-:Y:S02]  /*27c0*/  R2UR UR11, R5 ;  /* 0x00000000050b72ca */ /* 0x000fe400000e0000 */
[----:B------:R-:W-:Y:S01]  /*27d0*/  LEA R3, R7, UR7, 0x2 ;  /* 0x0000000707037c11 */ /* 0x000fe2000f8e10ff */
[----:B------:R-:W-:-:S04]  /*27e0*/  IMAD.MOV.U32 R7, RZ, RZ, 0x40000040 ;  /* 0x40000040ff077424 */ /* 0x000fc800078e00ff */
[C---:B------:R-:W-:Y:S02]  /*27f0*/  VIADD R6, R3.reuse, 0x900 ;  /* 0x0000090003067836 */ /* 0x040fe40000000000 */
[----:B------:R-:W-:Y:S02]  /*2800*/  VIADD R0, R3, 0x990 ;  /* 0x0000099003007836 */ /* 0x000fe40000000000 */
[----:B------:R-:W-:Y:S02]  /*2810*/  @P1 VIADD R0, R6, 0x70 ;  /* 0x0000007006001836 */ /* 0x000fe40000000000 */
[----:B------:R-:W-:Y:S01]  /*2820*/  HGMMA.64x64x8.F32.TF32 R24, R76, gdesc[UR8], R24, gsb0 ;  /* 0x04e000084c187df0 */ /* 0x000fe20008002818 */
[----:B------:R-:W-:Y:S01]  /*2830*/  VIADD R6, R4, 0x2 ;  /* 0x0000000204067836 */ /* 0x000fe20000000000 */
[----:B------:R-:W-:-:S04]  /*2840*/  R2UR UR11, R7 ;  /* 0x00000000070b72ca */ /* 0x000fc800000e0000 */
[----:B------:R-:W-:Y:S01]  /*2850*/  R2UR UR10, R6 ;  /* 0x00000000060a72ca */ /* 0x000fe200000e0000 */
[----:B------:R-:W-:Y:S02]  /*2860*/  WARPGROUP.DEPBAR.LE gsb0, 0x0 ;  /* 0x00008000000079c5 */ /* 0x000fe40000010000 */
[----:B------:R-:W-:Y:S04]  /*2870*/  LDS R72, [R3+0x900] ;  /* 0x0009000003487984 */ /* 0x000fe80000000800 */
[----:B------:R-:W-:Y:S04]  /*2880*/  LDS R73, [R3+0x1100] ;  /* 0x0011000003497984 */ /* 0x000fe80000000800 */
[----:B------:R-:W-:Y:S04]  /*2890*/  LDS R74, [R0] ;  /* 0x00000000004a7984 */ /* 0x000fe80000000800 */
        /* <DEDUP_REMOVED lines=10> */
.L_x_35:
[----:B------:R-:W-:Y:S01]  /*2940*/  ULEA UR4, UR5, UR7, 0x3 ;  /* 0x0000000705047291 */ /* 0x000fe2000f8e183f */
[----:B------:R-:W-:-:S03]  /*2950*/  ISETP.GT.U32.AND P1, PT, R16, 0x1, PT ;  /* 0x000000011000780c */ /* 0x000fc60003f24070 */
[----:B------:R-:W-:-:S04]  /*2960*/  UIADD3 UR4, UR4, 0x20, URZ ;  /* 0x0000002004047890 */ /* 0x000fc8000fffe03f */
[----:B------:R-:W-:-:S09]  /*2970*/  UPRMT UR4, URZ, 0x654, UR4 ;  /* 0x000006543f047896 */ /* 0x000fd20008000004 */
[----:B------:R-:W-:Y:S01]  /*2980*/  SYNCS.ARRIVE.TRANS64.RED.A1T0 RZ, [UR4], RZ ;  /* 0x000000ffffff79a7 */ /* 0x000fe20008100404 */
[----:B------:R-:W-:Y:S05]  /*2990*/  @P1 BRA `(.L_x_36) ;  /* 0x0000000000041947 */ /* 0x000fea0003800000 */
[----:B------:R-:W-:Y:S01]  /*29a0*/  BPT.TRAP 0x1 ;  /* 0x000000040000795c */ /* 0x000fe20000300000 */
.L_x_36:
[----:B------:R-:W-:Y:S01]  /*29b0*/  VIADD R6, R4, 0x4 ;  /* 0x0000000404067836 */ /* 0x000fe20000000000 */
[----:B-1234-:R-:W-:Y:S01]  /*29c0*/  WARPGROUP.ARRIVE ;  /* 0x00000000000079c5 */ /* 0x01efe20000000000 */
[----:B------:R-:W-:Y:S02]  /*29d0*/  IMAD.MOV.U32 R7, RZ, RZ, 0x40000040 ;  /* 0x40000040ff077424 */ /* 0x000fe400078e00ff */
[----:B------:R-:W-:Y:S01]  /*29e0*/  IMAD.MOV.U32 R5, RZ, RZ, 0x40000040 ;  /* 0x40000040ff057424 */ /* 0x000fe200078e00ff */
[----:B------:R-:W-:Y:S01]  /*29f0*/  R2UR UR6, R6 ;  /* 0x00000000060672ca */ /* 0x000fe200000e0000 */
[----:B------:R-:W-:Y:S01]  /*2a00*/  VIADD R6, R4, 0x6 ;  /* 0x0000000604067836 */ /* 0x000fe20000000000 */
[----:B------:R-:W-:Y:S01]  /*2a10*/  R2UR UR7, R7 ;  /* 0x00000000070772ca */ /* 0x000fe200000e0000 */
[----:B------:R-:W-:-:S12]  /*2a20*/  IMAD.MOV.U32 R7, RZ, RZ, 0x40000040 ;  /* 0x40000040ff077424 */ /* 0x000fd800078e00ff */
[----:B------:R-:W-:Y:S01]  /*2a30*/  HGMMA.64x64x8.F32.TF32 R24, R72, gdesc[UR4], R24, gsb0 ;  /* 0x04e0000448187df0 */ /* 0x000fe20008002818 */
[----:B------:R-:W-:Y:S01]  /*2a40*/  R2UR UR6, R6 ;  /* 0x00000000060672ca */ /* 0x000fe200000e0000 */
[----:B------:R-:W-:Y:S01]  /*2a50*/  VIADD R6, R4, 0x200 ;  /* 0x0000020004067836 */ /* 0x000fe20000000000 */
[----:B------:R-:W-:Y:S01]  /*2a60*/  R2UR UR7, R7 ;  /* 0x00000000070772ca */ /* 0x000fe200000e0000 */
[----:B------:R-:W-:Y:S01]  /*2a70*/  IMAD.MOV.U32 R7, RZ, RZ, 0x40000040 ;  /* 0x40000040ff077424 */ /* 0x000fe200078e00ff */
[----:B------:R-:W-:Y:S02]  /*2a80*/  WARPGROUP.DEPBAR.LE gsb0, 0x0 ;  /* 0x00008000000079c5 */ /* 0x000fe40000010000 */
[----:B------:R-:W-:Y:S04]  /*2a90*/  LDS R72, [R3+0xb00] ;  /* 0x000b000003487984 */ /* 0x000fe80000000800 */
[----:B------:R-:W-:Y:S04]  /*2aa0*/  LDS R73, [R3+0x1300] ;  /* 0x0013000003497984 */ /* 0x000fe80000000800 */
[----:B------:R-:W-:Y:S04]  /*2ab0*/  LDS R74, [R0+0x200] ;  /* 0x00020000004a7984 */ /* 0x000fe80000000800 */
[----:B------:R-:W1:Y:S02]  /*2ac0*/  LDS R75, [R0+0xa00] ;  /* 0x000a0000004b7984 */ /* 0x000e640000000800 */
[----:B-1----:R-:W-:-:S06]  /*2ad0*/  WARPGROUP.ARRIVE ;  /* 0x00000000000079c5 */ /* 0x002fcc0000000000 */
        /* <DEDUP_REMOVED lines=13> */
[C---:B------:R-:W-:Y:S01]  /*2bb0*/  VIADD R6, R4.reuse, 0x204 ;  /* 0x0000020404067836 */ /* 0x040fe20000000000 */
[----:B------:R-:W-:Y:S01]  /*2bc0*/  R2UR UR7, R7 ;  /* 0x00000000070772ca */ /* 0x000fe200000e0000 */
[----:B------:R-:W-:Y:S02]  /*2bd0*/  IMAD.MOV.U32 R7, RZ, RZ, 0x40000040 ;  /* 0x40000040ff077424 */ /* 0x000fe400078e00ff */
[----:B------:R-:W-:Y:S01]  /*2be0*/  VIADD R4, R4, 0x206 ;  /* 0x0000020604047836 */ /* 0x000fe20000000000 */
[----:B------:R-:W-:Y:S02]  /*2bf0*/  WARPGROUP.DEPBAR.LE gsb0, 0x0 ;  /* 0x00008000000079c5 */ /* 0x000fe40000010000 */
[----:B------:R-:W-:Y:S04]  /*2c00*/  LDS R72, [R3+0xd00] ;  /* 0x000d000003487984 */ /* 0x000fe80000000800 */
[----:B------:R-:W-:Y:S04]  /*2c10*/  LDS R73, [R3+0x1500] ;  /* 0x0015000003497984 */ /* 0x000fe80000000800 */
[----:B------:R-:W-:Y:S04]  /*2c20*/  LDS R74, [R0+0x400] ;  /* 0x00040000004a7984 */ /* 0x000fe80000000800 */
[----:B------:R-:W1:Y:S02]  /*2c30*/  LDS R75, [R0+0xc00] ;  /* 0x000c0000004b7984 */ /* 0x000e640000000800 */
[----:B-1----:R-:W-:-:S06]  /*2c40*/  WARPGROUP.ARRIVE ;  /* 0x00000000000079c5 */ /* 0x002fcc0000000000 */
[----:B------:R-:W-:Y:S01]  /*2c50*/  HGMMA.64x64x8.F32.TF32 R24, R72, gdesc[UR4], R24, gsb0 ;  /* 0x04e0000448187df0 */ /* 0x000fe20008002818 */
[----:B------:R-:W-:Y:S02]  /*2c60*/  R2UR UR6, R6 ;  /* 0x00000000060672ca */ /* 0x000fe400000e0000 */
[----:B------:R-:W-:Y:S01]  /*2c70*/  R2UR UR7, R7 ;  /* 0x00000000070772ca */ /* 0x000fe200000e0000 */
        /* <DEDUP_REMOVED lines=15> */
[----:B------:R-:W-:Y:S03]  /*2d70*/  HGMMA.64x64x8.F32.TF32 R24, R72, gdesc[UR4], R24, gsb0 ;  /* 0x04e0000448187df0 */ /* 0x000fe60008002818 */
[----:B------:R-:W-:Y:S02]  /*2d80*/  WARPGROUP.DEPBAR.LE gsb0, 0x0 ;  /* 0x00008000000079c5 */ /* 0x000fe40000010000 */
.L_x_22:
[----:B------:R-:W-:Y:S05]  /*2d90*/  @!P0 BRA `(.L_x_37) ;  /* 0x0000000000048947 */ /* 0x000fea0003800000 */
[----:B------:R-:W-:Y:S01]  /*2da0*/  BPT.TRAP 0x1 ;  /* 0x000000040000795c */ /* 0x000fe20000300000 */
.L_x_37:
[----:B------:R-:W2:Y:S01]  /*2db0*/  S2UR UR6, SR_CgaCtaId ;  /* 0x00000000000679c3 */ /* 0x000ea20000008800 */
[----:B------:R-:W-:Y:S01]  /*2dc0*/  UIADD3 UR4, UR42, UR39, URZ ;  /* 0x000000272a047290 */ /* 0x000fe2000fffe03f */
[----:B------:R-:W-:Y:S01]  /*2dd0*/  ISETP.GT.U32.AND P0, PT, R16, 0x1, PT ;  /* 0x000000011000780c */ /* 0x000fe20003f04070 */
[----:B------:R-:W-:Y:S02]  /*2de0*/  UMOV UR5, 0x400 ;  /* 0x0000040000057882 */ /* 0x000fe40000000000 */
[----:B------:R-:W-:-:S04]  /*2df0*/  USHF.L.U32 UR4, UR4, 0x3, URZ ;  /* 0x0000000304047899 */ /* 0x000fc8000800063f */
[----:B------:R-:W-:Y:S02]  /*2e00*/  ULOP3.LUT UR4, UR4, 0x18, URZ, 0xc0, !UPT ;  /* 0x0000001804047892 */ /* 0x000fe4000f8ec03f */
[----:B--2---:R-:W-:-:S04]  /*2e10*/  ULEA UR5, UR6, UR5, 0x18 ;  /* 0x0000000506057291 */ /* 0x004fc8000f8ec03f */
[----:B------:R-:W-:-:S04]  /*2e20*/  UIADD3 UR4, UR5, 0x20, UR4 ;  /* 0x0000002005047890 */ /* 0x000fc8000fffe004 */
[----:B------:R-:W-:-:S09]  /*2e30*/  UPRMT UR4, URZ, 0x654, UR4 ;  /* 0x000006543f047896 */ /* 0x000fd20008000004 */
[----:B------:R-:W-:Y:S01]  /*2e40*/  SYNCS.ARRIVE.TRANS64.RED.A1T0 RZ, [UR4], RZ ;  /* 0x000000ffffff79a7 */ /* 0x000fe20008100404 */
[----:B------:R-:W-:Y:S05]  /*2e50*/  @P0 BRA `(.L_x_38) ;  /* 0x0000000000040947 */ /* 0x000fea0003800000 */
[----:B------:R-:W-:Y:S01]  /*2e60*/  BPT.TRAP 0x1 ;  /* 0x000000040000795c */ /* 0x000fe20000300000 */
.L_x_38:
[----:B------:R-:W-:Y:S01]  /*2e70*/  SHF.R.S32.HI R11, RZ, 0x1f, R69 ;  /* 0x0000001fff0b7819 */ /* 0x000fe20000011445 */
[----:B------:R-:W-:Y:S01]  /*2e80*/  ULDC.64 UR4, c[0x0][0x5d0] ;  /* 0x0001740000047ab9 */ /* 0x000fe20000000a00 */
[----:B------:R-:W-:Y:S01]  /*2e90*/  IMAD.SHL.U32 R68, R68, 0x40, RZ ;  /* 0x0000004044447824 */ /* 0x000fe200078e00ff */
[----:B------:R-:W-:Y:S01]  /*2ea0*/  ULDC UR6, c[0x0][0x288] ;  /* 0x0000a20000067ab9 */ /* 0x000fe20000000800 */
[----:B------:R-:W-:-:S03]  /*2eb0*/  IMAD.WIDE R20, R71, 0x80, R22 ;  /* 0x0000008047147825 */ /* 0x000fc600078e0216 */
[C---:B------:R-:W-:Y:S01]  /*2ec0*/  LOP3.LUT R8, R68.reuse, 0x6, R64, 0xf8, !PT ;  /* 0x0000000644087812 */ /* 0x040fe200078ef840 */
[----:B0-----:R-:W-:Y:S01]  /*2ed0*/  IMAD R0, R11, UR4, RZ ;  /* 0x000000040b007c24 */ /* 0x001fe2000f8e02ff */
[----:B------:R-:W-:Y:S01]  /*2ee0*/  ISETP.GE.AND P0, PT, R68, UR6, PT ;  /* 0x0000000644007c0c */ /* 0x000fe2000bf06270 */
[----:B------:R-:W-:Y:S01]  /*2ef0*/  ULDC UR6, c[0x0][0x284] ;  /* 0x0000a10000067ab9 */ /* 0x000fe20000000800 */
[----:B------:R-:W-:Y:S01]  /*2f00*/  SHF.R.S32.HI R9, RZ, 0x1f, R8 ;  /* 0x0000001fff097819 */ /* 0x000fe20000011408 */
[----:B------:R-:W-:Y:S02]  /*2f10*/  IMAD R3, R69, UR5, R0 ;  /* 0x0000000545037c24 */ /* 0x000fe4000f8e0200 */
[----:B------:R-:W-:Y:S02]  /*2f20*/  IMAD.SHL.U32 R0, R71, 0x80, RZ ;  /* 0x0000008047007824 */ /* 0x000fe400078e00ff */
[----:B------:R-:W-:Y:S01]  /*2f30*/  IMAD.WIDE.U32 R4, R69, UR4, R8 ;  /* 0x0000000445047c25 */ /* 0x000fe2000f8e0008 */
[----:B------:R-:W-:-:S02]  /*2f40*/  ULDC.64 UR4, c[0x0][0x5c8] ;  /* 0x0001720000047ab9 */ /* 0x000fc40000000a00 */
[----:B------:R-:W-:Y:S01]  /*2f50*/  ISETP.GE.OR P0, PT, R0, UR6, P0 ;  /* 0x0000000600007c0c */ /* 0x000fe20008706670 */
[----:B------:R-:W-:Y:S02]  /*2f60*/  IMAD R7, R21, UR4, RZ ;  /* 0x0000000415077c24 */ /* 0x000fe4000f8e02ff */
[----:B------:R-:W-:Y:S02]  /*2f70*/  IMAD.IADD R5, R5, 0x1, R3 ;  /* 0x0000000105057824 */ /* 0x000fe400078e0203 */
[C---:B------:R-:W-:Y:S02]  /*2f80*/  IMAD R7, R20.reuse, UR5, R7 ;  /* 0x0000000514077c24 */ /* 0x040fe4000f8e0207 */
[----:B------:R-:W-:-:S04]  /*2f90*/  IMAD.WIDE.U32 R72, R20, UR4, R4 ;  /* 0x0000000414487c25 */ /* 0x000fc8000f8e0004 */
[----:B------:R-:W-:Y:S02]  /*2fa0*/  IMAD.MOV.U32 R71, RZ, RZ, -0x1 ;  /* 0xffffffffff477424 */ /* 0x000fe400078e00ff */
[----:B------:R-:W-:Y:S05]  /*2fb0*/  @P0 BRA `(.L_x_39) ;  /* 0x00000020004c0947 */ /* 0x000fea0003800000 */
[----:B-----5:R-:W-:Y:S01]  /*2fc0*/  FSETP.NEU.AND P0, PT, R57, RZ, PT ;  /* 0x000000ff3900720b */ /* 0x020fe20003f0d000 */
[----:B------:R-:W-:Y:S01]  /*2fd0*/  IMAD.IADD R3, R59, 0x1, -R68 ;  /* 0x000000013b037824 */ /* 0x000fe200078e0a44 */
[----:B------:R-:W-:Y:S01]  /*2fe0*/  BSSY B0, `(.L_x_39) ;  /* 0x0000210000007945 */ /* 0x000fe20003800000 */
[----:B------:R-:W-:Y:S02]  /*2ff0*/  IMAD.IADD R0, R67, 0x1, -R0 ;  /* 0x0000000143007824 */ /* 0x000fe400078e0a00 */
[----:B------:R-:W-:Y:S01]  /*3000*/  IMAD.IADD R83, R73, 0x1, R7 ;  /* 0x0000000149537824 */ /* 0x000fe200078e0207 */
[----:B------:R-:W-:-:S04]  /*3010*/  ISETP.GT.AND P3, PT, R3, RZ, PT ;  /* 0x000000ff0300720c */ /* 0x000fc80003f64270 */
[----:B------:R-:W-:-:S03]  /*3020*/  ISETP.GT.AND P2, PT, R0, RZ, P3 ;  /* 0x000000ff0000720c */ /* 0x000fc60001f44270 */
[----:B------:R-:W-:Y:S10]  /*3030*/  @!P0 BRA `(.L_x_40) ;  /* 0x0000001400d08947 */ /* 0x000ff40003800000 */
[----:B------:R-:W0:Y:S01]  /*3040*/  LDC.64 R76, c[0x0][0x5b8] ;  /* 0x00016e00ff4c7b82 */ /* 0x000e220000000a00 */
[----:B------:R-:W-:-:S07]  /*3050*/  ULDC.64 UR4, c[0x0][0x5c0] ;  /* 0x0001700000047ab9 */ /* 0x000fce0000000a00 */
[----:B------:R-:W2:Y:S08]  /*3060*/  LDC.64 R78, c[0x0][0x5b0] ;  /* 0x00016c00ff4e7b82 */ /* 0x000eb00000000a00 */
[----:B------:R-:W3:Y:S01]  /*3070*/  LDC.64 R80, c[0x0][0x5a8] ;  /* 0x00016a00ff507b82 */ /* 0x000ee20000000a00 */
[-C--:B0-----:R-:W-:Y:S02]  /*3080*/  IMAD R4, R11, R76.reuse, RZ ;  /* 0x0000004c0b047224 */ /* 0x081fe400078e02ff */
[----:B------:R-:W-:-:S04]  /*3090*/  IMAD.WIDE.U32 R74, R69, R76, R8 ;  /* 0x0000004c454a7225 */ /* 0x000fc800078e0008 */
[----:B------:R-:W-:Y:S02]  /*30a0*/  IMAD R73, R69, R77, R4 ;  /* 0x0000004d45497224 */ /* 0x000fe400078e0204 */
[-C--:B--2---:R-:W-:Y:S02]  /*30b0*/  IMAD R4, R21, R78.reuse, RZ ;  /* 0x0000004e15047224 */ /* 0x084fe400078e02ff */
[----:B------:R-:W-:Y:S02]  /*30c0*/  IMAD.IADD R11, R75, 0x1, R73 ;  /* 0x000000014b0b7824 */ /* 0x000fe400078e0249 */
[----:B------:R-:W-:Y:S02]  /*30d0*/  IMAD.MOV.U32 R10, RZ, RZ, R74 ;  /* 0x000000ffff0a7224 */ /* 0x000fe400078e004a */
[C---:B------:R-:W-:Y:S02]  /*30e0*/  IMAD R21, R20.reuse, R79, R4 ;  /* 0x0000004f14157224 */ /* 0x040fe400078e0204 */
[----:B------:R-:W-:-:S04]  /*30f0*/  IMAD.WIDE.U32 R4, R20, R78, R10 ;  /* 0x0000004e14047225 */ /* 0x000fc800078e000a */
[----:B------:R-:W-:Y:S01]  /*3100*/  IMAD.IADD R5, R5, 0x1, R21 ;  /* 0x0000000105057824 */ /* 0x000fe200078e0215 */
[----:B---3--:R-:W-:-:S04]  /*3110*/  LEA R12, P0, R4, R80, 0x2 ;  /* 0x00000050040c7211 */ /* 0x008fc800078010ff */
[----:B------:R-:W-:-:S05]  /*3120*/  LEA.HI.X R13, R4, R81, R5, 0x2, P0 ;  /* 0x00000051040d7211 */ /* 0x000fca00000f1405 */
[----:B------:R0:W2:Y:S01]  /*3130*/  @P2 LDG.E.LTC128B R19, desc[UR36][R12.64] ;  /* 0x000000240c132981 */ /* 0x0000a2000c1e1920 */
[----:B------:R-:W-:Y:S01]  /*3140*/  ISETP.GT.AND P0, PT, R3, 0x1, PT ;  /* 0x000000010300780c */ /* 0x000fe20003f04270 */
[----:B------:R-:W-:Y:S01]  /*3150*/  IMAD.WIDE.U32 R4, R20, R78, R8 ;  /* 0x0000004e14047225 */ /* 0x000fe200078e0008 */
[----:B------:R-:W-:Y:S03]  /*3160*/  BSSY B1, `(.L_x_41) ;  /* 0x0000013000017945 */ /* 0x000fe60003800000 */
[----:B------:R-:W-:Y:S02]  /*3170*/  IMAD.IADD R5, R21, 0x1, R5 ;  /* 0x0000000115057824 */ /* 0x000fe400078e0205 */
[----:B------:R-:W-:Y:S01]  /*3180*/  IMAD.WIDE.U32 R14, R69, R76, R4 ;  /* 0x0000004c450e7225 */ /* 0x000fe200078e0004 */
[----:B0-----:R-:W-:-:S03]  /*3190*/  SHF.L.U64.HI R13, R78, 0x3, R79 ;  /* 0x000000034e0d7819 */ /* 0x001fc6000001024f */
[----:B------:R-:W-:Y:S01]  /*31a0*/  IMAD.IADD R5, R73, 0x1, R15 ;  /* 0x0000000149057824 */ /* 0x000fe200078e020f */
[----:B------:R-:W-:Y:S01]  /*31b0*/  LEA R4, P4, R14, R80, 0x2 ;  /* 0x000000500e047211 */ /* 0x000fe200078810ff */
[----:B------:R-:W-:-:S03]  /*31c0*/  IMAD.SHL.U32 R12, R78, 0x8, RZ ;  /* 0x000000084e0c7824 */ /* 0x000fc600078e00ff */
[----:B------:R-:W-:Y:S01]  /*31d0*/  LEA.HI.X R5, R14, R81, R5, 0x2, P4 ;  /* 0x000000510e057211 */ /* 0x000fe200020f1405 */
[----:B------:R-:W-:Y:S01]  /*31e0*/  IMAD.WIDE.U32 R14, R20, R78, R12 ;  /* 0x0000004e140e7225 */ /* 0x000fe200078e000c */
[----:B--2---:R-:W-:-:S05]  /*31f0*/  LOP3.LUT R6, R19, 0xffffe000, RZ, 0xc0, !PT ;  /* 0xffffe00013067812 */ /* 0x004fca00078ec0ff */
[----:B------:R-:W-:Y:S01]  /*3200*/  FMUL R7, R6, R57 ;  /* 0x0000003906077220 */ /* 0x000fe20000400000 */
[----:B-1----:R-:W-:-:S03]  /*3210*/  LEA R6, P1, R72, UR4, 0x2 ;  /* 0x0000000448067c11 */ /* 0x002fc6000f8210ff */
[----:B------:R-:W-:Y:S01]  /*3220*/  FFMA R77, R24, R56, R7 ;  /* 0x00000038184d7223 */ /* 0x000fe20000000007 */
[----:B------:R-:W-:Y:S02]  /*3230*/  LEA.HI.X R7, R72, UR5, R83, 0x2, P1 ;  /* 0x0000000548077c11 */ /* 0x000fe400088f1453 */
[----:B------:R-:W-:Y:S02]  /*3240*/  ISETP.GT.AND P1, PT, R0, RZ, P0 ;  /* 0x000000ff0000720c */ /* 0x000fe40000724270 */
[----:B------:R-:W-:-:S05]  /*3250*/  F2FP.TF32.F32.PACK_B R77, R77 ;  /* 0x0000004dff4d723e */ /* 0x000fca00024050ff */
[----:B------:R0:W-:Y:S06]  /*3260*/  @P2 STG.E desc[UR36][R6.64], R77 ;  /* 0x0000004d06002986 */ /* 0x0001ec000c101924 */
[----:B------:R-:W-:Y:S05]  /*3270*/  @!P1 BRA `(.L_x_42) ;  /* 0x0000000000049947 */ /* 0x000fea0003800000 */
[----:B------:R1:W5:Y:S02]  /*3280*/  LDG.E.LTC128B R19, desc[UR36][R4.64+0x4] ;  /* 0x0000042404137981 */ /* 0x000364000c1e1920 */
.L_x_42:
[----:B------:R-:W-:Y:S05]  /*3290*/  BSYNC B1 ;  /* 0x0000000000017941 */ /* 0x000fea0003800000 */
.L_x_41:
[----:B-----5:R-:W-:Y:S01]  /*32a0*/  LOP3.LUT R10, R19, 0xffffe000, RZ, 0xc0, !PT ;  /* 0xffffe000130a7812 */ /* 0x020fe200078ec0ff */
[----:B------:R-:W-:Y:S01]  /*32b0*/  IMAD.IADD R21, R21, 0x1, R15 ;  /* 0x0000000115157824 */ /* 0x000fe200078e020f */
[----:B------:R-:W-:Y:S02]  /*32c0*/  IADD3 R74, P2, R74, R14, RZ ;  /* 0x0000000e4a4a7210 */ /* 0x000fe40007f5e0ff */
[----:B------:R-:W-:Y:S01]  /*32d0*/  ISETP.GT.AND P3, PT, R0, 0x8, P3 ;  /* 0x000000080000780c */ /* 0x000fe20001f64270 */
[----:B------:R-:W-:Y:S02]  /*32e0*/  FMUL R10, R10, R57 ;  /* 0x000000390a0a7220 */ /* 0x000fe40000400000 */
[----:B------:R-:W-:Y:S01]  /*32f0*/  IMAD.X R11, R21, 0x1, R11, P2 ;  /* 0x00000001150b7824 */ /* 0x000fe200010e060b */
[----:B------:R-:W-:Y:S01]  /*3300*/  LEA R12, P2, R74, R80, 0x2 ;  /* 0x000000504a0c7211 */ /* 0x000fe200078410ff */
[----:B------:R-:W-:-:S03]  /*3310*/  FFMA R25, R25, R56, R10 ;  /* 0x0000003819197223 */ /* 0x000fc6000000000a */
[----:B------:R-:W-:Y:S02]  /*3320*/  LEA.HI.X R13, R74, R81, R11, 0x2, P2 ;  /* 0x000000514a0d7211 */ /* 0x000fe400010f140b */
[----:B------:R-:W-:-:S05]  /*3330*/  F2FP.TF32.F32.PACK_B R25, R25 ;  /* 0x00000019ff19723e */ /* 0x000fca00024050ff */
[----:B------:R2:W-:Y:S04]  /*3340*/  @P1 STG.E desc[UR36][R6.64+0x4], R25 ;  /* 0x0000041906001986 */ /* 0x0005e8000c101924 */
[----:B------:R-:W3:Y:S01]  /*3350*/  @P3 LDG.E.LTC128B R19, desc[UR36][R12.64] ;  /* 0x000000240c133981 */ /* 0x000ee2000c1e1920 */
[----:B------:R-:W-:Y:S01]  /*3360*/  IADD3 R14, P1, R8, R14, RZ ;  /* 0x0000000e080e7210 */ /* 0x000fe20007f3e0ff */
[----:B------:R-:W-:Y:S01]  /*3370*/  BSSY B1, `(.L_x_43) ;  /* 0x0000011000017945 */ /* 0x000fe20003800000 */
[----:B------:R-:W-:Y:S02]  /*3380*/  SHF.L.U64.HI R11, R63, 0x2, R62 ;  /* 0x000000023f0b7819 */ /* 0x000fe4000001023e */
[----:B------:R-:W-:Y:S01]  /*3390*/  ISETP.GT.AND P0, PT, R0, 0x8, P0 ;  /* 0x000000080000780c */ /* 0x000fe20000704270 */
[----:B------:R-:W-:Y:S01]  /*33a0*/  IMAD.X R15, R9, 0x1, R21, P1 ;  /* 0x00000001090f7824 */ /* 0x000fe200008e0615 */
[----:B------:R-:W-:Y:S01]  /*33b0*/  LEA R10, P1, R63, R6, 0x2 ;  /* 0x000000063f0a7211 */ /* 0x000fe200078210ff */
[----:B------:R-:W-:-:S04]  /*33c0*/  IMAD.WIDE.U32 R14, R69, R76, R14 ;  /* 0x0000004c450e7225 */ /* 0x000fc800078e000e */
[----:B------:R-:W-:Y:S01]  /*33d0*/  IMAD.X R11, R11, 0x1, R7, P1 ;  /* 0x000000010b0b7824 */ /* 0x000fe200008e0607 */
[----:B---3--:R-:W-:-:S05]  /*33e0*/  LOP3.LUT R8, R19, 0xffffe000, RZ, 0xc0, !PT ;  /* 0xffffe00013087812 */ /* 0x008fca00078ec0ff */
[----:B------:R-:W-:Y:S01]  /*33f0*/  FMUL R9, R8, R57 ;  /* 0x0000003908097220 */ /* 0x000fe20000400000 */
[----:B------:R-:W-:-:S03]  /*3400*/  LEA R8, P2, R14, R80, 0x2 ;  /* 0x000000500e087211 */ /* 0x000fc600078410ff */
[----:B------:R-:W-:Y:S01]  /*3410*/  FFMA R21, R26, R56, R9 ;  /* 0x000000381a157223 */ /* 0x000fe20000000009 */
[----:B------:R-:W-:-:S04]  /*3420*/  IMAD.IADD R9, R73, 0x1, R15 ;  /* 0x0000000149097824 */ /* 0x000fc800078e020f */
[----:B------:R-:W-:Y:S02]  /*3430*/  F2FP.TF32.F32.PACK_B R21, R21 ;  /* 0x00000015ff15723e */ /* 0x000fe400024050ff */
[----:B------:R-:W-:-:S03]  /*3440*/  LEA.HI.X R9, R14, R81, R9, 0x2, P2 ;  /* 0x000000510e097211 */ /* 0x000fc600010f1409 */
[----:B------:R2:W-:Y:S01]  /*3450*/  @P3 STG.E desc[UR36][R10.64], R21 ;  /* 0x000000150a003986 */ /* 0x0005e2000c101924 */
[----:B------:R-:W-:Y:S05]  /*3460*/  @!P0 BRA `(.L_x_44) ;  /* 0x0000000000048947 */ /* 0x000fea0003800000 */
[----:B------:R3:W5:Y:S02]  /*3470*/  LDG.E.LTC128B R19, desc[UR36][R8.64+0x4] ;  /* 0x0000042408137981 */ /* 0x000764000c1e1920 */
.L_x_44:
[----:B------:R-:W-:Y:S05]  /*3480*/  BSYNC B1 ;  /* 0x0000000000017941 */ /* 0x000fea0003800000 */
.L_x_43:
[----:B-----5:R-:W-:Y:S01]  /*3490*/  LOP3.LUT R12, R19, 0xffffe000, RZ, 0xc0, !PT ;  /* 0xffffe000130c7812 */ /* 0x020fe200078ec0ff */
[----:B------:R-:W-:Y:S01]  /*34a0*/  BSSY B1, `(.L_x_45) ;  /* 0x0000009000017945 */ /* 0x000fe20003800000 */
[----:B------:R-:W-:-:S03]  /*34b0*/  ISETP.GT.AND P1, PT, R3, 0x8, PT ;  /* 0x000000080300780c */ /* 0x000fc60003f24270 */
[----:B------:R-:W-:Y:S01]  /*34c0*/  FMUL R12, R12, R57 ;  /* 0x000000390c0c7220 */ /* 0x000fe20000400000 */
[----:B------:R-:W-:-:S03]  /*34d0*/  ISETP.GT.AND P2, PT, R0, RZ, P1 ;  /* 0x000000ff0000720c */ /* 0x000fc60000f44270 */
[----:B------:R-:W-:-:S05]  /*34e0*/  FFMA R27, R27, R56, R12 ;  /* 0x000000381b1b7223 */ /* 0x000fca000000000c */
[----:B------:R-:W-:-:S05]  /*34f0*/  F2FP.TF32.F32.PACK_B R27, R27 ;  /* 0x0000001bff1b723e */ /* 0x000fca00024050ff */
[----:B------:R4:W-:Y:S01]  /*3500*/  @P0 STG.E desc[UR36][R10.64+0x4], R27 ;  /* 0x0000041b0a000986 */ /* 0x0009e2000c101924 */
[----:B------:R-:W-:Y:S05]  /*3510*/  @!P2 BRA `(.L_x_46) ;  /* 0x000000000004a947 */ /* 0x000fea0003800000 */
[----:B------:R0:W5:Y:S02]  /*3520*/  LDG.E.LTC128B R19, desc[UR36][R4.64+0x20] ;  /* 0x0000202404137981 */ /* 0x000164000c1e1920 */
.L_x_46:
[----:B------:R-:W-:Y:S05]  /*3530*/  BSYNC B1 ;  /* 0x0000000000017941 */ /* 0x000fea0003800000 */
.L_x_45:
        /* <DEDUP_REMOVED lines=10> */
.L_x_48:
[----:B------:R-:W-:Y:S05]  /*35e0*/  BSYNC B1 ;  /* 0x0000000000017941 */ /* 0x000fea0003800000 */
.L_x_47:
[----:B-----5:R-:W-:Y:S01]  /*35f0*/  LOP3.LUT R12, R19, 0xffffe000, RZ, 0xc0, !PT ;  /* 0xffffe000130c7812 */ /* 0x020fe200078ec0ff */
[----:B------:R-:W-:Y:S01]  /*3600*/  BSSY B1, `(.L_x_49) ;  /* 0x0000008000017945 */ /* 0x000fe20003800000 */
[----:B------:R-:W-:-:S03]  /*3610*/  ISETP.GT.AND P1, PT, R0, 0x8, P1 ;  /* 0x000000080000780c */ /* 0x000fc60000f24270 */
[----:B------:R-:W-:-:S04]  /*3620*/  FMUL R12, R12, R57 ;  /* 0x000000390c0c7220 */ /* 0x000fc80000400000 */
[----:B------:R-:W-:-:S05]  /*3630*/  FFMA R29, R29, R56, R12 ;  /* 0x000000381d1d7223 */ /* 0x000fca000000000c */
[----:B------:R-:W-:-:S05]  /*3640*/  F2FP.TF32.F32.PACK_B R29, R29 ;  /* 0x0000001dff1d723e */ /* 0x000fca00024050ff */
[----:B------:R0:W-:Y:S01]  /*3650*/  @P3 STG.E desc[UR36][R6.64+0x24], R29 ;  /* 0x0000241d06003986 */ /* 0x0001e2000c101924 */
[----:B------:R-:W-:Y:S05]  /*3660*/  @!P1 BRA `(.L_x_50) ;  /* 0x0000000000049947 */ /* 0x000fea0003800000 */
[----:B------:R0:W5:Y:S02]  /*3670*/  LDG.E.LTC128B R19, desc[UR36][R8.64+0x20] ;  /* 0x0000202408137981 */ /* 0x000164000c1e1920 */
.L_x_50:
[----:B------:R-:W-:Y:S05]  /*3680*/  BSYNC B1 ;  /* 0x0000000000017941 */ /* 0x000fea0003800000 */
.L_x_49:
[----:B-----5:R-:W-:Y:S01]  /*3690*/  LOP3.LUT R12, R19, 0xffffe000, RZ, 0xc0, !PT ;  /* 0xffffe000130c7812 */ /* 0x020fe200078ec0ff */
[----:B------:R-:W-:Y:S01]  /*36a0*/  BSSY B1, `(.L_x_51) ;  /* 0x0000008000017945 */ /* 0x000fe20003800000 */
[----:B------:R-:W-:-:S03]  /*36b0*/  ISETP.GT.AND P0, PT, R0, 0x8, P0 ;  /* 0x000000080000780c */ /* 0x000fc60000704270 */
[----:B0-----:R-:W-:-:S04]  /*36c0*/  FMUL R13, R12, R57 ;  /* 0x000000390c0d7220 */ /* 0x001fc80000400000 */
[----:B------:R-:W-:-:S05]  /*36d0*/  FFMA R13, R30, R56, R13 ;  /* 0x000000381e0d7223 */ /* 0x000fca000000000d */
[----:B------:R-:W-:-:S05]  /*36e0*/  F2FP.TF32.F32.PACK_B R13, R13 ;  /* 0x0000000dff0d723e */ /* 0x000fca00024050ff */
[----:B------:R0:W-:Y:S01]  /*36f0*/  @P1 STG.E desc[UR36][R10.64+0x20], R13 ;  /* 0x0000200d0a001986 */ /* 0x0001e2000c101924 */
[----:B------:R-:W-:Y:S05]  /*3700*/  @!P0 BRA `(.L_x_52) ;  /* 0x0000000000048947 */ /* 0x000fea0003800000 */
[----:B------:R0:W5:Y:S02]  /*3710*/  LDG.E.LTC128B R19, desc[UR36][R8.64+0x24] ;  /* 0x0000242408137981 */ /* 0x000164000c1e1920 */
.L_x_52:
[----:B------:R-:W-:Y:S05]  /*3720*/  BSYNC B1 ;  /* 0x0000000000017941 */ /* 0x000fea0003800000 */
.L_x_51:
        /* <DEDUP_REMOVED lines=10> */
.L_x_54:
[----:B------:R-:W-:Y:S05]  /*37d0*/  BSYNC B1 ;  /* 0x0000000000017941 */ /* 0x000fea0003800000 */
.L_x_53:
[----:B-----5:R-:W-:Y:S01]  /*37e0*/  LOP3.LUT R12, R19, 0xffffe000, RZ, 0xc0, !PT ;  /* 0xffffe000130c7812 */ /* 0x020fe200078ec0ff */
[----:B------:R-:W-:Y:S01]  /*37f0*/  BSSY B1, `(.L_x_55) ;  /* 0x0000009000017945 */ /* 0x000fe20003800000 */
[----:B------:R-:W-:-:S03]  /*3800*/  ISETP.GT.AND P0, PT, R3, 0x11, PT ;  /* 0x000000110300780c */ /* 0x000fc60003f04270 */
[----:B0-----:R-:W-:Y:S01]  /*3810*/  FMUL R13, R12, R57 ;  /* 0x000000390c0d7220 */ /* 0x001fe20000400000 */
[----:B------:R-:W-:-:S03]  /*3820*/  ISETP.GT.AND P3, PT, R0, RZ, P0 ;  /* 0x000000ff0000720c */ /* 0x000fc60000764270 */
[----:B------:R-:W-:-:S05]  /*3830*/  FFMA R13, R32, R56, R13 ;  /* 0x00000038200d7223 */ /* 0x000fca000000000d */
[----:B------:R-:W-:-:S05]  /*3840*/  F2FP.TF32.F32.PACK_B R13, R13 ;  /* 0x0000000dff0d723e */ /* 0x000fca00024050ff */
[----:B------:R0:W-:Y:S01]  /*3850*/  @P2 STG.E desc[UR36][R6.64+0x40], R13 ;  /* 0x0000400d06002986 */ /* 0x0001e2000c101924 */
[----:B------:R-:W-:Y:S05]  /*3860*/  @!P3 BRA `(.L_x_56) ;  /* 0x000000000004b947 */ /* 0x000fea0003800000 */
[----:B------:R0:W5:Y:S02]  /*3870*/  LDG.E.LTC128B R19, desc[UR36][R4.64+0x44] ;  /* 0x0000442404137981 */ /* 0x000164000c1e1920 */
.L_x_56:
[----:B------:R-:W-:Y:S05]  /*3880*/  BSYNC B1 ;  /* 0x0000000000017941 */ /* 0x000fea0003800000 */
.L_x_55:
        /* <DEDUP_REMOVED lines=9> */
.L_x_58:
[----:B------:R-:W-:Y:S05]  /*3920*/  BSYNC B1 ;  /* 0x0000000000017941 */ /* 0x000fea0003800000 */
.L_x_57:
        /* <DEDUP_REMOVED lines=9> */
.L_x_60:
[----:B------:R-:W-:Y:S05]  /*39c0*/  BSYNC B1 ;  /* 0x0000000000017941 */ /* 0x000fea0003800000 */
.L_x_59:
        /* <DEDUP_REMOVED lines=10> */
.L_x_62:
[----:B------:R-:W-:Y:S05]  /*3a70*/  BSYNC B1 ;  /* 0x0000000000017941 */ /* 0x000fea0003800000 */
.L_x_61:
        /* <DEDUP_REMOVED lines=10> */
.L_x_64:
[----:B------:R-:W-:Y:S05]  /*3b20*/  BSYNC B1 ;  /* 0x0000000000017941 */ /* 0x000fea0003800000 */
.L_x_63:
        /* <DEDUP_REMOVED lines=9> */
.L_x_66:
[----:B------:R-:W-:Y:S05]  /*3bc0*/  BSYNC B1 ;  /* 0x0000000000017941 */ /* 0x000fea0003800000 */
.L_x_65:
        /* <DEDUP_REMOVED lines=9> */
.L_x_68:
[----:B------:R-:W-:Y:S05]  /*3c60*/  BSYNC B1 ;  /* 0x0000000000017941 */ /* 0x000fea0003800000 */
.L_x_67:
        /* <DEDUP_REMOVED lines=10> */
.L_x_70:
[----:B------:R-:W-:Y:S05]  /*3d10*/  BSYNC B1 ;  /* 0x0000000000017941 */ /* 0x000fea0003800000 */
.L_x_69:
        /* <DEDUP_REMOVED lines=10> */
.L_x_72:
[----:B------:R-:W-:Y:S05]  /*3dc0*/  BSYNC B1 ;  /* 0x0000000000017941 */ /* 0x000fea0003800000 */
.L_x_71:
        /* <DEDUP_REMOVED lines=9> */
.L_x_74:
[----:B------:R-:W-:Y:S05]  /*3e60*/  BSYNC B1 ;  /* 0x0000000000017941 */ /* 0x000fea0003800000 */
.L_x_73:
        /* <DEDUP_REMOVED lines=9> */
.L_x_76:
[----:B------:R-:W-:Y:S05]  /*3f00*/  BSYNC B1 ;  /* 0x0000000000017941 */ /* 0x000fea0003800000 */
.L_x_75:
        /* <DEDUP_REMOVED lines=10> */
.L_x_78:
[----:B------:R-:W-:Y:S05]  /*3fb0*/  BSYNC B1 ;  /* 0x0000000000017941 */ /* 0x000fea0003800000 */
.L_x_77:
        /* <DEDUP_REMOVED lines=10> */
.L_x_80:
[----:B------:R-:W-:Y:S05]  /*4060*/  BSYNC B1 ;  /* 0x0000000000017941 */ /* 0x000fea0003800000 */
.L_x_79:
        /* <DEDUP_REMOVED lines=9> */
.L_x_82:
[----:B------:R-:W-:Y:S05]  /*4100*/  BSYNC B1 ;  /* 0x0000000000017941 */ /* 0x000fea0003800000 */
.L_x_81:
        /* <DEDUP_REMOVED lines=9> */
.L_x_84:
[----:B------:R-:W-:Y:S05]  /*41a0*/  BSYNC B1 ;  /* 0x0000000000017941 */ /* 0x000fea0003800000 */
.L_x_83:
        /* <DEDUP_REMOVED lines=10> */
.L_x_86:
[----:B------:R-:W-:Y:S05]  /*4250*/  BSYNC B1 ;  /* 0x0000000000017941 */ /* 0x000fea0003800000 */
.L_x_85:
        /* <DEDUP_REMOVED lines=10> */
.L_x_88:
[----:B------:R-:W-:Y:S05]  /*4300*/  BSYNC B1 ;  /* 0x0000000000017941 */ /* 0x000fea0003800000 */
.L_x_87:
        /* <DEDUP_REMOVED lines=9> */
.L_x_90:
[----:B------:R-:W-:Y:S05]  /*43a0*/  BSYNC B1 ;  /* 0x0000000000017941 */ /* 0x000fea0003800000 */
.L_x_89:
        /* <DEDUP_REMOVED lines=9> */
.L_x_92:
[----:B------:R-:W-:Y:S05]  /*4440*/  BSYNC B1 ;  /* 0x0000000000017941 */ /* 0x000fea0003800000 */
.L_x_91:
        /* <DEDUP_REMOVED lines=10> */
.L_x_94:
[----:B------:R-:W-:Y:S05]  /*44f0*/  BSYNC B1 ;  /* 0x0000000000017941 */ /* 0x000fea0003800000 */
.L_x_93:
        /* <DEDUP_REMOVED lines=10> */
.L_x_96:
[----:B------:R-:W-:Y:S05]  /*45a0*/  BSYNC B1 ;  /* 0x0000000000017941 */ /* 0x000fea0003800000 */
.L_x_95:
[----:B01---5:R-:W-:Y:S01]  /*45b0*/  LOP3.LUT R4, R19, 0xffffe000, RZ, 0xc0, !PT ;  /* 0xffffe00013047812 */ /* 0x023fe200078ec0ff */
        /* <DEDUP_REMOVED lines=8> */
.L_x_98:
[----:B------:R-:W-:Y:S05]  /*4640*/  BSYNC B1 ;  /* 0x0000000000017941 */ /* 0x000fea0003800000 */
.L_x_97:
[----:B-----5:R-:W-:Y:S01]  /*4650*/  LOP3.LUT R4, R19, 0xffffe000, RZ, 0xc0, !PT ;  /* 0xffffe00013047812 */ /* 0x020fe200078ec0ff */
[----:B------:R-:W-:Y:S01]  /*4660*/  @P1 IMAD.MOV.U32 R5, RZ, RZ, R11 ;  /* 0x000000ffff051224 */ /* 0x000fe200078e000b */
[----:B------:R-:W-:Y:S01]  /*4670*/  ISETP.GT.AND P0, PT, R0, 0x8, P0 ;  /* 0x000000080000780c */ /* 0x000fe20000704270 */
[----:B------:R-:W-:Y:S02]  /*4680*/  BSSY B1, `(.L_x_99) ;  /* 0x0000008000017945 */ /* 0x000fe40003800000 */
[----:B------:R-:W-:Y:S01]  /*4690*/  FMUL R3, R4, R57 ;  /* 0x0000003904037220 */ /* 0x000fe20000400000 */
[----:B------:R-:W-:-:S03]  /*46a0*/  @P1 IMAD.MOV.U32 R4, RZ, RZ, R10 ;  /* 0x000000ffff041224 */ /* 0x000fc600078e000a */
[----:B------:R-:W-:-:S05]  /*46b0*/  FFMA R3, R54, R56, R3 ;  /* 0x0000003836037223 */ /* 0x000fca0000000003 */
[----:B------:R-:W-:-:S05]  /*46c0*/  F2FP.TF32.F32.PACK_B R3, R3 ;  /* 0x00000003ff03723e */ /* 0x000fca00024050ff */
[----:B------:R0:W-:Y:S01]  /*46d0*/  @P1 STG.E desc[UR36][R4.64+0xe0], R3 ;  /* 0x0000e00304001986 */ /* 0x0001e2000c101924 */
[----:B------:R-:W-:Y:S05]  /*46e0*/  @!P0 BRA `(.L_x_100) ;  /* 0x0000000000048947 */ /* 0x000fea0003800000 */
[----:B------:R0:W5:Y:S02]  /*46f0*/  LDG.E.LTC128B R19, desc[UR36][R8.64+0xe4] ;  /* 0x0000e42408137981 */ /* 0x000164000c1e1920 */
.L_x_100:
[----:B------:R-:W-:Y:S05]  /*4700*/  BSYNC B1 ;  /* 0x0000000000017941 */ /* 0x000fea0003800000 */
.L_x_99:
[----:B------:R-:W-:Y:S05]  /*4710*/  @!P0 BRA `(.L_x_101) ;  /* 0x0000000800708947 */ /* 0x000fea0003800000 */
[----:B-----5:R-:W-:-:S05]  /*4720*/  LOP3.LUT R0, R19, 0xffffe000, RZ, 0xc0, !PT ;  /* 0xffffe00013007812 */ /* 0x020fca00078ec0ff */
[----:B------:R-:W-:-:S04]  /*4730*/  FMUL R0, R0, R57 ;  /* 0x0000003900007220 */ /* 0x000fc80000400000 */
[----:B------:R-:W-:-:S05]  /*4740*/  FFMA R55, R55, R56, R0 ;  /* 0x0000003837377223 */ /* 0x000fca0000000000 */
[----:B------:R-:W-:-:S05]  /*4750*/  F2FP.TF32.F32.PACK_B R55, R55 ;  /* 0x00000037ff37723e */ /* 0x000fca00024050ff */
[----:B------:R0:W-:Y:S01]  /*4760*/  STG.E desc[UR36][R10.64+0xe4], R55 ;  /* 0x0000e4370a007986 */ /* 0x0001e2000c101924 */
[----:B------:R-:W-:Y:S05]  /*4770*/  BRA `(.L_x_101) ;  /* 0x0000000800587947 */ /* 0x000fea0003800000 */
.L_x_40:
[----:B------:R-:W-:Y:S01]  /*4780*/  ISETP.GT.AND P4, PT, R3, 0x1, PT ;  /* 0x000000010300780c */ /* 0x000fe20003f84270 */
[----:B------:R-:W-:Y:S01]  /*4790*/  ULDC.64 UR4, c[0x0][0x5c0] ;  /* 0x0001700000047ab9 */ /* 0x000fe20000000a00 */
[-C--:B------:R-:W-:Y:S01]  /*47a0*/  FMUL R9, R24, R56.reuse ;  /* 0x0000003818097220 */ /* 0x080fe20000400000 */
[----:B-1----:R-:W-:Y:S01]  /*47b0*/  LEA R4, P1, R72, UR4, 0x2 ;  /* 0x0000000448047c11 */ /* 0x002fe2000f8210ff */
[-C--:B------:R-:W-:Y:S01]  /*47c0*/  FMUL R25, R25, R56.reuse ;  /* 0x0000003819197220 */ /* 0x080fe20000400000 */
[----:B------:R-:W-:Y:S01]  /*47d0*/  ISETP.GT.AND P0, PT, R0, RZ, P4 ;  /* 0x000000ff0000720c */ /* 0x000fe20002704270 */
[-C--:B------:R-:W-:Y:S01]  /*47e0*/  FMUL R11, R26, R56.reuse ;  /* 0x000000381a0b7220 */ /* 0x080fe20000400000 */
[----:B------:R-:W-:Y:S01]  /*47f0*/  ISETP.GT.AND P3, PT, R0, 0x8, P3 ;  /* 0x000000080000780c */ /* 0x000fe20001f64270 */
[-C--:B------:R-:W-:Y:S01]  /*4800*/  FMUL R27, R27, R56.reuse ;  /* 0x000000381b1b7220 */ /* 0x080fe20000400000 */
[----:B------:R-:W-:Y:S01]  /*4810*/  LEA.HI.X R5, R72, UR5, R83, 0x2, P1 ;  /* 0x0000000548057c11 */ /* 0x000fe200088f1453 */
[-C--:B------:R-:W-:Y:S01]  /*4820*/  FMUL R29, R29, R56.reuse ;  /* 0x000000381d1d7220 */ /* 0x080fe20000400000 */
[----:B------:R-:W-:Y:S01]  /*4830*/  F2FP.TF32.F32.PACK_B R9, R9 ;  /* 0x00000009ff09723e */ /* 0x000fe200024050ff */
[-C--:B------:R-:W-:Y:S01]  /*4840*/  FMUL R31, R31, R56.reuse ;  /* 0x000000381f1f7220 */ /* 0x080fe20000400000 */
[----:B------:R-:W-:Y:S01]  /*4850*/  SHF.L.U64.HI R7, R63, 0x2, R62 ;  /* 0x000000023f077819 */ /* 0x000fe2000001023e */
[----:B------:R-:W-:Y:S01]  /*4860*/  FMUL R33, R33, R56 ;  /* 0x0000003821217220 */ /* 0x000fe20000400000 */
[----:B------:R-:W-:Y:S01]  /*4870*/  LEA R6, P1, R63, R4, 0x2 ;  /* 0x000000043f067211 */ /* 0x000fe200078210ff */
[----:B------:R0:W-:Y:S01]  /*4880*/  @P2 STG.E desc[UR36][R4.64], R9 ;  /* 0x0000000904002986 */ /* 0x0001e2000c101924 */
[----:B------:R-:W-:Y:S01]  /*4890*/  F2FP.TF32.F32.PACK_B R25, R25 ;  /* 0x00000019ff19723e */ /* 0x000fe200024050ff */
[-C--:B------:R-:W-:Y:S01]  /*48a0*/  FMUL R13, R34, R56.reuse ;  /* 0x00000038220d7220 */ /* 0x080fe20000400000 */
[----:B------:R-:W-:Y:S01]  /*48b0*/  F2FP.TF32.F32.PACK_B R11, R11 ;  /* 0x0000000bff0b723e */ /* 0x000fe200024050ff */
[----:B------:R-:W-:Y:S01]  /*48c0*/  IMAD.X R7, R7, 0x1, R5, P1 ;  /* 0x0000000107077824 */ /* 0x000fe200008e0605 */
[C---:B------:R-:W-:Y:S01]  /*48d0*/  ISETP.GT.AND P2, PT, R3.reuse, 0x8, PT ;  /* 0x000000080300780c */ /* 0x040fe20003f44270 */
[----:B------:R-:W-:Y:S01]  /*48e0*/  @P0 STG.E desc[UR36][R4.64+0x4], R25 ;  /* 0x0000041904000986 */ /* 0x000fe2000c101924 */
[----:B------:R-:W-:Y:S01]  /*48f0*/  ISETP.GT.AND P0, PT, R3, 0x9, PT ;  /* 0x000000090300780c */ /* 0x000fe20003f04270 */
[-C--:B------:R-:W-:Y:S01]  /*4900*/  FMUL R35, R35, R56.reuse ;  /* 0x0000003823237220 */ /* 0x080fe20000400000 */
[C---:B------:R-:W-:Y:S01]  /*4910*/  ISETP.GT.AND P4, PT, R0.reuse, 0x8, P4 ;  /* 0x000000080000780c */ /* 0x040fe20002784270 */
[----:B------:R1:W-:Y:S01]  /*4920*/  @P3 STG.E desc[UR36][R6.64], R11 ;  /* 0x0000000b06003986 */ /* 0x0003e2000c101924 */
[----:B------:R-:W-:Y:S01]  /*4930*/  ISETP.GT.AND P1, PT, R0, RZ, P2 ;  /* 0x000000ff0000720c */ /* 0x000fe20001724270 */
[-C--:B0-----:R-:W-:Y:S01]  /*4940*/  FMUL R9, R28, R56.reuse ;  /* 0x000000381c097220 */ /* 0x081fe20000400000 */
[C---:B------:R-:W-:Y:S01]  /*4950*/  ISETP.GT.AND P3, PT, R0.reuse, RZ, P0 ;  /* 0x000000ff0000720c */ /* 0x040fe20000764270 */
[-C--:B------:R-:W-:Y:S01]  /*4960*/  FMUL R37, R37, R56.reuse ;  /* 0x0000003825257220 */ /* 0x080fe20000400000 */
[----:B------:R-:W-:Y:S01]  /*4970*/  F2FP.TF32.F32.PACK_B R27, R27 ;  /* 0x0000001bff1b723e */ /* 0x000fe200024050ff */
[-C--:B------:R-:W-:Y:S01]  /*4980*/  FMUL R39, R39, R56.reuse ;  /* 0x0000003827277220 */ /* 0x080fe20000400000 */
[----:B------:R-:W-:Y:S01]  /*4990*/  F2FP.TF32.F32.PACK_B R9, R9 ;  /* 0x00000009ff09723e */ /* 0x000fe200024050ff */
[-C--:B------:R-:W-:Y:S01]  /*49a0*/  FMUL R41, R41, R56.reuse ;  /* 0x0000003829297220 */ /* 0x080fe20000400000 */
[----:B------:R-:W-:Y:S01]  /*49b0*/  ISETP.GT.AND P2, PT, R0, 0x8, P2 ;  /* 0x000000080000780c */ /* 0x000fe20001744270 */
[-C--:B------:R-:W-:Y:S01]  /*49c0*/  FMUL R43, R43, R56.reuse ;  /* 0x000000382b2b7220 */ /* 0x080fe20000400000 */
[----:B------:R-:W-:Y:S01]  /*49d0*/  F2FP.TF32.F32.PACK_B R29, R29 ;  /* 0x0000001dff1d723e */ /* 0x000fe200024050ff */
[----:B------:R-:W-:Y:S01]  /*49e0*/  @P4 STG.E desc[UR36][R6.64+0x4], R27 ;  /* 0x0000041b06004986 */ /* 0x000fe2000c101924 */
[-C--:B-1----:R-:W-:Y:S01]  /*49f0*/  FMUL R11, R30, R56.reuse ;  /* 0x000000381e0b7220 */ /* 0x082fe20000400000 */
[C---:B------:R-:W-:Y:S01]  /*4a00*/  ISETP.GT.AND P0, PT, R0.reuse, 0x8, P0 ;  /* 0x000000080000780c */ /* 0x040fe20000704270 */
[-C--:B------:R-:W-:Y:S01]  /*4a10*/  FMUL R45, R45, R56.reuse ;  /* 0x000000382d2d7220 */ /* 0x080fe20000400000 */
[----:B------:R0:W-:Y:S01]  /*4a20*/  @P1 STG.E desc[UR36][R4.64+0x20], R9 ;  /* 0x0000200904001986 */ /* 0x0001e2000c101924 */
[----:B------:R-:W-:Y:S01]  /*4a30*/  ISETP.GT.AND P4, PT, R3, 0x11, PT ;  /* 0x000000110300780c */ /* 0x000fe20003f84270 */
[-C--:B------:R-:W-:Y:S01]  /*4a40*/  FMUL R47, R47, R56.reuse ;  /* 0x000000382f2f7220 */ /* 0x080fe20000400000 */
[----:B------:R-:W-:Y:S01]  /*4a50*/  F2FP.TF32.F32.PACK_B R11, R11 ;  /* 0x0000000bff0b723e */ /* 0x000fe200024050ff */
[----:B------:R-:W-:Y:S01]  /*4a60*/  @P3 STG.E desc[UR36][R4.64+0x24], R29 ;  /* 0x0000241d04003986 */ /* 0x000fe2000c101924 */
[----:B------:R-:W-:Y:S01]  /*4a70*/  ISETP.GT.AND P3, PT, R3, 0x10, PT ;  /* 0x000000100300780c */ /* 0x000fe20003f64270 */
[-C--:B------:R-:W-:Y:S01]  /*4a80*/  FMUL R49, R49, R56.reuse ;  /* 0x0000003831317220 */ /* 0x080fe20000400000 */
[----:B------:R-:W-:Y:S01]  /*4a90*/  F2FP.TF32.F32.PACK_B R31, R31 ;  /* 0x0000001fff1f723e */ /* 0x000fe200024050ff */
[----:B------:R1:W-:Y:S01]  /*4aa0*/  @P2 STG.E desc[UR36][R6.64+0x20], R11 ;  /* 0x0000200b06002986 */ /* 0x0003e2000c101924 */
[C---:B------:R-:W-:Y:S01]  /*4ab0*/  ISETP.GT.AND P1, PT, R0.reuse, RZ, P3 ;  /* 0x000000ff0000720c */ /* 0x040fe20001f24270 */
[-C--:B------:R-:W-:Y:S01]  /*4ac0*/  FMUL R51, R51, R56.reuse ;  /* 0x0000003833337220 */ /* 0x080fe20000400000 */
[----:B------:R-:W-:Y:S01]  /*4ad0*/  ISETP.GT.AND P2, PT, R0, RZ, P4 ;  /* 0x000000ff0000720c */ /* 0x000fe20002744270 */
[-C--:B0-----:R-:W-:Y:S01]  /*4ae0*/  FMUL R9, R32, R56.reuse ;  /* 0x0000003820097220 */ /* 0x081fe20000400000 */
[----:B------:R-:W-:Y:S01]  /*4af0*/  ISETP.GT.AND P3, PT, R0, 0x8, P3 ;  /* 0x000000080000780c */ /* 0x000fe20001f64270 */
[----:B------:R-:W-:Y:S01]  /*4b00*/  @P0 STG.E desc[UR36][R6.64+0x24], R31 ;  /* 0x0000241f06000986 */ /* 0x000fe2000c101924 */
[----:B------:R-:W-:Y:S01]  /*4b10*/  F2FP.TF32.F32.PACK_B R33, R33 ;  /* 0x00000021ff21723e */ /* 0x000fe200024050ff */
[-C--:B------:R-:W-:Y:S01]  /*4b20*/  FMUL R53, R53, R56.reuse ;  /* 0x0000003835357220 */ /* 0x080fe20000400000 */
[----:B------:R-:W-:Y:S01]  /*4b30*/  F2FP.TF32.F32.PACK_B R9, R9 ;  /* 0x00000009ff09723e */ /* 0x000fe200024050ff */
[-C--:B------:R-:W-:Y:S01]  /*4b40*/  FMUL R55, R55, R56.reuse ;  /* 0x0000003837377220 */ /* 0x080fe20000400000 */
[----:B------:R-:W-:Y:S01]  /*4b50*/  F2FP.TF32.F32.PACK_B R13, R13 ;  /* 0x0000000dff0d723e */ /* 0x000fe200024050ff */
[----:B-1----:R-:W-:Y:S01]  /*4b60*/  FMUL R11, R38, R56 ;  /* 0x00000038260b7220 */ /* 0x002fe20000400000 */
[C---:B------:R-:W-:Y:S01]  /*4b70*/  ISETP.GT.AND P0, PT, R3.reuse, 0x19, PT ;  /* 0x000000190300780c */ /* 0x040fe20003f04270 */
[----:B------:R0:W-:Y:S01]  /*4b80*/  @P1 STG.E desc[UR36][R4.64+0x40], R9 ;  /* 0x0000400904001986 */ /* 0x0001e2000c101924 */
[----:B------:R-:W-:-:S02]  /*4b90*/  ISETP.GT.AND P1, PT, R3, 0x18, PT ;  /* 0x000000180300780c */ /* 0x000fc40003f24270 */
[C---:B------:R-:W-:Y:S01]  /*4ba0*/  ISETP.GT.AND P4, PT, R0.reuse, 0x8, P4 ;  /* 0x000000080000780c */ /* 0x040fe20002784270 */
[----:B------:R-:W-:Y:S01]  /*4bb0*/  @P2 STG.E desc[UR36][R4.64+0x44], R33 ;  /* 0x0000442104002986 */ /* 0x000fe2000c101924 */
[C---:B------:R-:W-:Y:S02]  /*4bc0*/  ISETP.GT.AND P2, PT, R0.reuse, RZ, P1 ;  /* 0x000000ff0000720c */ /* 0x040fe40000f44270 */
[C---:B------:R-:W-:Y:S01]  /*4bd0*/  ISETP.GT.AND P1, PT, R0.reuse, 0x8, P1 ;  /* 0x000000080000780c */ /* 0x040fe20000f24270 */
[----:B------:R1:W-:Y:S01]  /*4be0*/  @P3 STG.E desc[UR36][R6.64+0x40], R13 ;  /* 0x0000400d06003986 */ /* 0x0003e2000c101924 */
[----:B------:R-:W-:Y:S02]  /*4bf0*/  ISETP.GT.AND P3, PT, R0, RZ, P0 ;  /* 0x000000ff0000720c */ /* 0x000fe40000764270 */
[----:B------:R-:W-:Y:S01]  /*4c00*/  F2FP.TF32.F32.PACK_B R35, R35 ;  /* 0x00000023ff23723e */ /* 0x000fe200024050ff */
[----:B0-----:R-:W-:Y:S01]  /*4c10*/  FMUL R9, R36, R56 ;  /* 0x0000003824097220 */ /* 0x001fe20000400000 */
[----:B------:R-:W-:-:S02]  /*4c20*/  F2FP.TF32.F32.PACK_B R37, R37 ;  /* 0x00000025ff25723e */ /* 0x000fc400024050ff */
[----:B------:R-:W-:Y:S01]  /*4c30*/  F2FP.TF32.F32.PACK_B R11, R11 ;  /* 0x0000000bff0b723e */ /* 0x000fe200024050ff */
[----:B------:R-:W-:Y:S01]  /*4c40*/  @P4 STG.E desc[UR36][R6.64+0x44], R35 ;  /* 0x0000442306004986 */ /* 0x000fe2000c101924 */
[----:B------:R-:W-:Y:S02]  /*4c50*/  F2FP.TF32.F32.PACK_B R9, R9 ;  /* 0x00000009ff09723e */ /* 0x000fe400024050ff */
[----:B------:R-:W-:Y:S01]  /*4c60*/  F2FP.TF32.F32.PACK_B R39, R39 ;  /* 0x00000027ff27723e */ /* 0x000fe200024050ff */
[----:B-1----:R-:W-:Y:S01]  /*4c70*/  FMUL R13, R42, R56 ;  /* 0x000000382a0d7220 */ /* 0x002fe20000400000 */
[----:B------:R-:W-:Y:S01]  /*4c80*/  F2FP.TF32.F32.PACK_B R41, R41 ;  /* 0x00000029ff29723e */ /* 0x000fe200024050ff */
[----:B------:R0:W-:Y:S01]  /*4c90*/  @P2 STG.E desc[UR36][R4.64+0x60], R9 ;  /* 0x0000600904002986 */ /* 0x0001e2000c101924 */
[----:B------:R-:W-:Y:S02]  /*4ca0*/  ISETP.GT.AND P2, PT, R3, 0x20, PT ;  /* 0x000000200300780c */ /* 0x000fe40003f44270 */
[----:B------:R-:W-:Y:S01]  /*4cb0*/  F2FP.TF32.F32.PACK_B R13, R13 ;  /* 0x0000000dff0d723e */ /* 0x000fe200024050ff */
[----:B------:R-:W-:Y:S01]  /*4cc0*/  @P3 STG.E desc[UR36][R4.64+0x64], R37 ;  /* 0x0000642504003986 */ /* 0x000fe2000c101924 */
[----:B------:R-:W-:-:S02]  /*4cd0*/  ISETP.GT.AND P3, PT, R0, 0x8, P0 ;  /* 0x000000080000780c */ /* 0x000fc40000764270 */
[C---:B------:R-:W-:Y:S01]  /*4ce0*/  ISETP.GT.AND P0, PT, R3.reuse, 0x21, PT ;  /* 0x000000210300780c */ /* 0x040fe20003f04270 */
[----:B------:R1:W-:Y:S01]  /*4cf0*/  @P1 STG.E desc[UR36][R6.64+0x60], R11 ;  /* 0x0000600b06001986 */ /* 0x0003e2000c101924 */
[C---:B------:R-:W-:Y:S02]  /*4d00*/  ISETP.GT.AND P4, PT, R0.reuse, RZ, P2 ;  /* 0x000000ff0000720c */ /* 0x040fe40001784270 */
[----:B------:R-:W-:Y:S01]  /*4d10*/  ISETP.GT.AND P1, PT, R0, RZ, P0 ;  /* 0x000000ff0000720c */ /* 0x000fe20000724270 */
[-C--:B0-----:R-:W-:Y:S01]  /*4d20*/  FMUL R9, R40, R56.reuse ;  /* 0x0000003828097220 */ /* 0x081fe20000400000 */
[C---:B------:R-:W-:Y:S02]  /*4d30*/  ISETP.GT.AND P2, PT, R0.reuse, 0x8, P2 ;  /* 0x000000080000780c */ /* 0x040fe40001744270 */
[----:B------:R-:W-:Y:S02]  /*4d40*/  F2FP.TF32.F32.PACK_B R43, R43 ;  /* 0x0000002bff2b723e */ /* 0x000fe400024050ff */
[----:B------:R-:W-:Y:S01]  /*4d50*/  F2FP.TF32.F32.PACK_B R9, R9 ;  /* 0x00000009ff09723e */ /* 0x000fe200024050ff */
[----:B------:R-:W-:Y:S01]  /*4d60*/  @P3 STG.E desc[UR36][R6.64+0x64], R39 ;  /* 0x0000642706003986 */ /* 0x000fe2000c101924 */
[----:B------:R-:W-:Y:S01]  /*4d70*/  ISETP.GT.AND P3, PT, R0, 0x8, P0 ;  /* 0x000000080000780c */ /* 0x000fe20000764270 */
[----:B-1----:R-:W-:Y:S01]  /*4d80*/  FMUL R11, R46, R56 ;  /* 0x000000382e0b7220 */ /* 0x002fe20000400000 */
[----:B------:R-:W-:Y:S01]  /*4d90*/  ISETP.GT.AND P0, PT, R3, 0x29, PT ;  /* 0x000000290300780c */ /* 0x000fe20003f04270 */
[----:B------:R0:W-:Y:S01]  /*4da0*/  @P4 STG.E desc[UR36][R4.64+0x80], R9 ;  /* 0x0000800904004986 */ /* 0x0001e2000c101924 */
[----:B------:R-:W-:-:S02]  /*4db0*/  F2FP.TF32.F32.PACK_B R45, R45 ;  /* 0x0000002dff2d723e */ /* 0x000fc400024050ff */
[----:B------:R-:W-:Y:S01]  /*4dc0*/  F2FP.TF32.F32.PACK_B R11, R11 ;  /* 0x0000000bff0b723e */ /* 0x000fe200024050ff */
[----:B------:R-:W-:Y:S01]  /*4dd0*/  @P1 STG.E desc[UR36][R4.64+0x84], R41 ;  /* 0x0000842904001986 */ /* 0x000fe2000c101924 */
[----:B------:R-:W-:Y:S02]  /*4de0*/  ISETP.GT.AND P1, PT, R3, 0x28, PT ;  /* 0x000000280300780c */ /* 0x000fe40003f24270 */
[----:B------:R-:W-:Y:S01]  /*4df0*/  F2FP.TF32.F32.PACK_B R47, R47 ;  /* 0x0000002fff2f723e */ /* 0x000fe200024050ff */
[----:B------:R1:W-:Y:S01]  /*4e00*/  @P2 STG.E desc[UR36][R6.64+0x80], R13 ;  /* 0x0000800d06002986 */ /* 0x0003e2000c101924 */
[C---:B------:R-:W-:Y:S02]  /*4e10*/  ISETP.GT.AND P4, PT, R0.reuse, RZ, P1 ;  /* 0x000000ff0000720c */ /* 0x040fe40000f84270 */
[----:B------:R-:W-:Y:S01]  /*4e20*/  ISETP.GT.AND P2, PT, R0, RZ, P0 ;  /* 0x000000ff0000720c */ /* 0x000fe20000744270 */
[----:B0-----:R-:W-:Y:S01]  /*4e30*/  FMUL R9, R44, R56 ;  /* 0x000000382c097220 */ /* 0x001fe20000400000 */
[C---:B------:R-:W-:Y:S01]  /*4e40*/  ISETP.GT.AND P1, PT, R0.reuse, 0x8, P1 ;  /* 0x000000080000780c */ /* 0x040fe20000f24270 */
[----:B------:R-:W-:Y:S01]  /*4e50*/  @P3 STG.E desc[UR36][R6.64+0x84], R43 ;  /* 0x0000842b06003986 */ /* 0x000fe2000c101924 */
[----:B------:R-:W-:-:S02]  /*4e60*/  ISETP.GT.AND P0, PT, R0, 0x8, P0 ;  /* 0x000000080000780c */ /* 0x000fc40000704270 */
[----:B------:R-:W-:Y:S02]  /*4e70*/  F2FP.TF32.F32.PACK_B R9, R9 ;  /* 0x00000009ff09723e */ /* 0x000fe400024050ff */
[C---:B------:R-:W-:Y:S01]  /*4e80*/  ISETP.GT.AND P3, PT, R3.reuse, 0x31, PT ;  /* 0x000000310300780c */ /* 0x040fe20003f64270 */
[----:B-1----:R-:W-:Y:S01]  /*4e90*/  FMUL R13, R48, R56 ;  /* 0x00000038300d7220 */ /* 0x002fe20000400000 */
[----:B------:R-:W-:Y:S01]  /*4ea0*/  F2FP.TF32.F32.PACK_B R49, R49 ;  /* 0x00000031ff31723e */ /* 0x000fe200024050ff */
[----:B------:R0:W-:Y:S01]  /*4eb0*/  @P4 STG.E desc[UR36][R4.64+0xa0], R9 ;  /* 0x0000a00904004986 */ /* 0x0001e2000c101924 */
[----:B------:R-:W-:Y:S02]  /*4ec0*/  F2FP.TF32.F32.PACK_B R51, R51 ;  /* 0x00000033ff33723e */ /* 0x000fe400024050ff */
[----:B------:R-:W-:Y:S01]  /*4ed0*/  F2FP.TF32.F32.PACK_B R13, R13 ;  /* 0x0000000dff0d723e */ /* 0x000fe200024050ff */
[----:B------:R-:W-:Y:S01]  /*4ee0*/  @P2 STG.E desc[UR36][R4.64+0xa4], R45 ;  /* 0x0000a42d04002986 */ /* 0x000fe2000c101924 */
[----:B------:R-:W-:-:S02]  /*4ef0*/  ISETP.GT.AND P2, PT, R3, 0x30, PT ;  /* 0x000000300300780c */ /* 0x000fc40003f44270 */
[----:B------:R-:W-:Y:S01]  /*4f00*/  F2FP.TF32.F32.PACK_B R53, R53 ;  /* 0x00000035ff35723e */ /* 0x000fe200024050ff */
[----:B------:R1:W-:Y:S01]  /*4f10*/  @P1 STG.E desc[UR36][R6.64+0xa0], R11 ;  /* 0x0000a00b06001986 */ /* 0x0003e2000c101924 */
[C---:B------:R-:W-:Y:S02]  /*4f20*/  ISETP.GT.AND P4, PT, R0.reuse, RZ, P2 ;  /* 0x000000ff0000720c */ /* 0x040fe40001784270 */
[----:B------:R-:W-:Y:S01]  /*4f30*/  ISETP.GT.AND P1, PT, R0, RZ, P3 ;  /* 0x000000ff0000720c */ /* 0x000fe20001f24270 */
[----:B0-----:R-:W-:Y:S01]  /*4f40*/  FMUL R9, R50, R56 ;  /* 0x0000003832097220 */ /* 0x001fe20000400000 */
[----:B------:R-:W-:Y:S01]  /*4f50*/  ISETP.GT.AND P2, PT, R0, 0x8, P2 ;  /* 0x000000080000780c */ /* 0x000fe20001744270 */
[----:B------:R-:W-:Y:S01]  /*4f60*/  @P0 STG.E desc[UR36][R6.64+0xa4], R47 ;  /* 0x0000a42f06000986 */ /* 0x000fe2000c101924 */
[----:B------:R-:W-:Y:S02]  /*4f70*/  ISETP.GT.AND P0, PT, R3, 0x38, PT ;  /* 0x000000380300780c */ /* 0x000fe40003f04270 */
[----:B------:R-:W-:-:S02]  /*4f80*/  F2FP.TF32.F32.PACK_B R9, R9 ;  /* 0x00000009ff09723e */ /* 0x000fc400024050ff */
[----:B------:R-:W-:Y:S01]  /*4f90*/  ISETP.GT.AND P3, PT, R0, 0x8, P3 ;  /* 0x000000080000780c */ /* 0x000fe20001f64270 */
[-C--:B-1----:R-:W-:Y:S01]  /*4fa0*/  FMUL R11, R54, R56.reuse ;  /* 0x00000038360b7220 */ /* 0x082fe20000400000 */
[----:B------:R-:W-:Y:S01]  /*4fb0*/  F2FP.TF32.F32.PACK_B R55, R55 ;  /* 0x00000037ff37723e */ /* 0x000fe200024050ff */
[----:B------:R-:W-:Y:S01]  /*4fc0*/  @P4 STG.E desc[UR36][R4.64+0xc0], R13 ;  /* 0x0000c00d04004986 */ /* 0x000fe2000c101924 */
[----:B------:R-:W-:Y:S01]  /*4fd0*/  ISETP.GT.AND P4, PT, R3, 0x39, PT ;  /* 0x000000390300780c */ /* 0x000fe20003f84270 */
[----:B------:R-:W-:Y:S01]  /*4fe0*/  FMUL R3, R52, R56 ;  /* 0x0000003834037220 */ /* 0x000fe20000400000 */
[----:B------:R-:W-:Y:S01]  /*4ff0*/  F2FP.TF32.F32.PACK_B R11, R11 ;  /* 0x0000000bff0b723e */ /* 0x000fe200024050ff */
[----:B------:R-:W-:Y:S01]  /*5000*/  @P1 STG.E desc[UR36][R4.64+0xc4], R49 ;  /* 0x0000c43104001986 */ /* 0x000fe2000c101924 */
[C---:B------:R-:W-:Y:S02]  /*5010*/  ISETP.GT.AND P1, PT, R0.reuse, RZ, P0 ;  /* 0x000000ff0000720c */ /* 0x040fe40000724270 */
[C---:B------:R-:W-:Y:S01]  /*5020*/  ISETP.GT.AND P0, PT, R0.reuse, 0x8, P0 ;  /* 0x000000080000780c */ /* 0x040fe20000704270 */
[----:B------:R-:W-:Y:S01]  /*5030*/  @P2 STG.E desc[UR36][R6.64+0xc0], R9 ;  /* 0x0000c00906002986 */ /* 0x000fe2000c101924 */
[----:B------:R-:W-:-:S02]  /*5040*/  ISETP.GT.AND P2, PT, R0, RZ, P4 ;  /* 0x000000ff0000720c */ /* 0x000fc40002744270 */
[----:B------:R-:W-:Y:S01]  /*5050*/  ISETP.GT.AND P4, PT, R0, 0x8, P4 ;  /* 0x000000080000780c */ /* 0x000fe20002784270 */
[----:B------:R-:W-:Y:S01]  /*5060*/  @P3 STG.E desc[UR36][R6.64+0xc4], R51 ;  /* 0x0000c43306003986 */ /* 0x000fe2000c101924 */
[----:B------:R-:W-:-:S05]  /*5070*/  F2FP.TF32.F32.PACK_B R3, R3 ;  /* 0x00000003ff03723e */ /* 0x000fca00024050ff */
[----:B------:R-:W-:Y:S04]  /*5080*/  @P1 STG.E desc[UR36][R4.64+0xe0], R3 ;  /* 0x0000e00304001986 */ /* 0x000fe8000c101924 */
[----:B------:R0:W-:Y:S02]  /*5090*/  @P2 STG.E desc[UR36][R4.64+0xe4], R53 ;  /* 0x0000e43504002986 */ /* 0x0001e4000c101924 */
[----:B0-----:R-:W-:Y:S02]  /*50a0*/  @P0 IMAD.MOV.U32 R4, RZ, RZ, R6 ;  /* 0x000000ffff040224 */ /* 0x001fe400078e0006 */
[----:B------:R-:W-:-:S05]  /*50b0*/  @P0 IMAD.MOV.U32 R5, RZ, RZ, R7 ;  /* 0x000000ffff050224 */ /* 0x000fca00078e0007 */
[----:B------:R0:W-:Y:S04]  /*50c0*/  @P0 STG.E desc[UR36][R4.64+0xe0], R11 ;  /* 0x0000e00b04000986 */ /* 0x0001e8000c101924 */
[----:B------:R0:W-:Y:S02]  /*50d0*/  @P4 STG.E desc[UR36][R6.64+0xe4], R55 ;  /* 0x0000e43706004986 */ /* 0x0001e4000c101924 */
.L_x_101:
[----:B------:R-:W-:Y:S05]  /*50e0*/  BSYNC B0 ;  /* 0x0000000000007941 */ /* 0x000fea0003800000 */
.L_x_39:
[----:B------:R-:W-:Y:S01]  /*50f0*/  IADD3 R18, P0, R18, UR54, RZ ;  /* 0x0000003612127c10 */ /* 0x000fe2000ff1e0ff */
[----:B------:R-:W-:Y:S01]  /*5100*/  ULDC.64 UR4, c[0x0][0x650] ;  /* 0x0001940000047ab9 */ /* 0x000fe20000000a00 */
[----:B------:R-:W-:Y:S01]  /*5110*/  PRMT R0, RZ, 0x7610, R0 ;  /* 0x00007610ff007816 */ /* 0x000fe20000000000 */
[----:B------:R-:W-:Y:S01]  /*5120*/  IMAD.MOV.U32 R68, RZ, RZ, -0x1 ;  /* 0xffffffffff447424 */ /* 0x000fe200078e00ff */
[----:B------:R-:W-:Y:S01]  /*5130*/  IADD3.X R17, R17, UR45, RZ, P0, !PT ;  /* 0x0000002d11117c10 */ /* 0x000fe200087fe4ff */
[----:B------:R-:W-:Y:S01]  /*5140*/  IMAD.MOV.U32 R69, RZ, RZ, -0x1 ;  /* 0xffffffffff457424 */ /* 0x000fe200078e00ff */
[----:B------:R-:W-:-:S04]  /*5150*/  ISETP.GE.U32.AND P0, PT, R18, UR4, PT ;  /* 0x0000000412007c0c */ /* 0x000fc8000bf06070 */
[----:B------:R-:W-:-:S13]  /*5160*/  ISETP.GE.U32.AND.EX P0, PT, R17, UR5, PT, P0 ;  /* 0x0000000511007c0c */ /* 0x000fda000bf06100 */
[----:B------:R-:W-:Y:S05]  /*5170*/  @P0 BRA `(.L_x_102) ;  /* 0x0000000400540947 */ /* 0x000fea0003800000 */
[----:B0-2-4-:R-:W0:Y:S01]  /*5180*/  LDC.64 R10, c[0x0][0x628] ;  /* 0x00018a00ff0a7b82 */ /* 0x015e220000000a00 */
[----:B------:R-:W2:Y:S01]  /*5190*/  S2R R12, SR_CTAID.X ;  /* 0x00000000000c7919 */ /* 0x000ea20000002500 */
[----:B-1-3--:R-:W-:Y:S02]  /*51a0*/  IMAD.MOV.U32 R8, RZ, RZ, R18 ;  /* 0x000000ffff087224 */ /* 0x00afe400078e0012 */
[----:B------:R-:W-:Y:S01]  /*51b0*/  IMAD.MOV.U32 R9, RZ, RZ, R17 ;  /* 0x000000ffff097224 */ /* 0x000fe200078e0011 */
[----:B------:R-:W1:Y:S03]  /*51c0*/  S2R R20, SR_CTAID.Y ;  /* 0x0000000000147919 */ /* 0x000e660000002600 */
[----:B------:R-:W3:Y:S08]  /*51d0*/  LDC R0, c[0x0][0x630] ;  /* 0x00018c00ff007b82 */ /* 0x000ef00000000800 */
[----:B------:R-:W4:Y:S01]  /*51e0*/  LDC.64 R14, c[0x0][0x620] ;  /* 0x00018800ff0e7b82 */ /* 0x000f220000000a00 */
[----:B0-----:R-:W-:-:S04]  /*51f0*/  ISETP.NE.U32.AND P0, PT, R10, RZ, PT ;  /* 0x000000ff0a00720c */ /* 0x001fc80003f05070 */
[----:B------:R-:W-:-:S13]  /*5200*/  ISETP.NE.AND.EX P0, PT, R11, RZ, PT, P0 ;  /* 0x000000ff0b00720c */ /* 0x000fda0003f05300 */
[----:B-1234-:R-:W-:Y:S05]  /*5210*/  @!P0 BRA `(.L_x_103) ;  /* 0x0000000000288947 */ /* 0x01efea0003800000 */
        /* <DEDUP_REMOVED lines=10> */
.L_x_103:
[-CC-:B------:R-:W-:Y:S01]  /*52c0*/  SHF.R.U64 R69, R8, R0.reuse, R9.reuse ;  /* 0x0000000008457219 */ /* 0x180fe20000001209 */
[----:B------:R-:W0:Y:S01]  /*52d0*/  LDC.64 R24, c[0x0][0x640] ;  /* 0x00019000ff187b82 */ /* 0x000e220000000a00 */
[----:B------:R-:W-:Y:S01]  /*52e0*/  SHF.R.U32.HI R0, RZ, R0, R9 ;  /* 0x00000000ff007219 */ /* 0x000fe20000011609 */
[----:B-----5:R-:W-:Y:S01]  /*52f0*/  IMAD.MOV.U32 R19, RZ, RZ, R17 ;  /* 0x000000ffff137224 */ /* 0x020fe200078e0011 */
[----:B------:R-:W-:Y:S01]  /*5300*/  IADD3 R3, P0, RZ, -R69, RZ ;  /* 0x80000045ff037210 */ /* 0x000fe20007f1e0ff */
[----:B------:R-:W-:Y:S01]  /*5310*/  ULDC UR4, c[0x0][0x150] ;  /* 0x0000540000047ab9 */ /* 0x000fe20000000800 */
[----:B------:R-:W-:-:S03]  /*5320*/  I2FP.F32.U32 R7, R12 ;  /* 0x0000000c00077245 */ /* 0x000fc60000201000 */
[----:B------:R-:W1:Y:S01]  /*5330*/  LDC R6, c[0x0][0x618] ;  /* 0x00018600ff067b82 */ /* 0x000e620000000800 */
[----:B------:R-:W-:Y:S02]  /*5340*/  IMAD.X R5, RZ, RZ, ~R0, P0 ;  /* 0x000000ffff057224 */ /* 0x000fe400000e0e00 */
[----:B------:R-:W-:Y:S01]  /*5350*/  FMUL R7, R7, UR4 ;  /* 0x0000000407077c20 */ /* 0x000fe20008400000 */
[----:B------:R-:W-:Y:S01]  /*5360*/  ULDC UR4, c[0x0][0x154] ;  /* 0x0000550000047ab9 */ /* 0x000fe20000000800 */
[-C--:B------:R-:W-:Y:S02]  /*5370*/  IMAD R0, R5, R14.reuse, RZ ;  /* 0x0000000e05007224 */ /* 0x080fe400078e02ff */
[C---:B------:R-:W-:Y:S01]  /*5380*/  IMAD.WIDE.U32 R4, R3.reuse, R14, R18 ;  /* 0x0000000e03047225 */ /* 0x040fe200078e0012 */
[----:B------:R-:W2:Y:S01]  /*5390*/  LDC R8, c[0x0][0x608] ;  /* 0x00018200ff087b82 */ /* 0x000ea20000000800 */
[----:B------:R-:W3:Y:S02]  /*53a0*/  F2I.U32.TRUNC.NTZ R7, R7 ;  /* 0x0000000700077305 */ /* 0x000ee4000020f000 */
[----:B------:R-:W-:Y:S01]  /*53b0*/  IMAD R3, R3, R15, R0 ;  /* 0x0000000f03037224 */ /* 0x000fe200078e0200 */
[----:B------:R-:W-:-:S03]  /*53c0*/  I2FP.F32.U32 R0, R20 ;  /* 0x0000001400007245 */ /* 0x000fc60000201000 */
[----:B------:R-:W-:Y:S01]  /*53d0*/  IMAD.IADD R3, R5, 0x1, R3 ;  /* 0x0000000105037824 */ /* 0x000fe200078e0203 */
[----:B------:R-:W4:Y:S01]  /*53e0*/  LDC R11, c[0x0][0x658] ;  /* 0x00019600ff0b7b82 */ /* 0x000f220000000800 */
[----:B0-----:R-:W-:-:S04]  /*53f0*/  ISETP.NE.U32.AND P0, PT, R24, RZ, PT ;  /* 0x000000ff1800720c */ /* 0x001fc80003f05070 */
[----:B------:R-:W-:-:S03]  /*5400*/  ISETP.NE.AND.EX P0, PT, R25, RZ, PT, P0 ;  /* 0x000000ff1900720c */ /* 0x000fc60003f05300 */
[----:B------:R-:W0:Y:S01]  /*5410*/  LDC R9, c[0x0][0x144] ;  /* 0x00005100ff097b82 */ /* 0x000e220000000800 */
[-C--:B-1----:R-:W-:Y:S01]  /*5420*/  SHF.R.U64 R10, R4, R6.reuse, R3 ;  /* 0x00000006040a7219 */ /* 0x082fe20000001203 */
[----:B---3--:R-:W-:Y:S01]  /*5430*/  IMAD.MOV R7, RZ, RZ, -R7 ;  /* 0x000000ffff077224 */ /* 0x008fe200078e0a07 */
[----:B------:R-:W-:Y:S01]  /*5440*/  SHF.R.U32.HI R3, RZ, R6, R3 ;  /* 0x00000006ff037219 */ /* 0x000fe20000011603 */
[----:B------:R-:W-:-:S04]  /*5450*/  FMUL R6, R0, UR4 ;  /* 0x0000000400067c20 */ /* 0x000fc80008400000 */
[----:B------:R-:W1:Y:S01]  /*5460*/  LDC R19, c[0x0][0x148] ;  /* 0x00005200ff137b82 */ /* 0x000e620000000800 */
[----:B------:R3:W0:Y:S01]  /*5470*/  F2I.U32.TRUNC.NTZ R14, R6 ;  /* 0x00000006000e7305 */ /* 0x000622000020f000 */
[-CC-:B--2---:R-:W-:Y:S02]  /*5480*/  SHF.R.U64 R13, R10, R8.reuse, R3.reuse ;  /* 0x000000080a0d7219 */ /* 0x184fe40000001203 */
[----:B------:R-:W-:-:S04]  /*5490*/  SHF.R.U32.HI R0, RZ, R8, R3 ;  /* 0x00000008ff007219 */ /* 0x000fc80000011603 */
[----:B------:R-:W2:Y:S01]  /*54a0*/  LDC R21, c[0x0][0x648] ;  /* 0x00019200ff157b82 */ /* 0x000ea20000000800 */
[-CC-:B----4-:R-:W-:Y:S02]  /*54b0*/  SHF.R.U64 R15, R13, R11.reuse, R0.reuse ;  /* 0x0000000b0d0f7219 */ /* 0x190fe40000001200 */
[----:B------:R-:W-:-:S03]  /*54c0*/  SHF.R.U32.HI R5, RZ, R11, R0 ;  /* 0x0000000bff057219 */ /* 0x000fc60000011600 */
[----:B------:R-:W-:Y:S02]  /*54d0*/  IMAD.MOV.U32 R4, RZ, RZ, R15 ;  /* 0x000000ffff047224 */ /* 0x000fe400078e000f */
[----:B------:R-:W4:Y:S01]  /*54e0*/  LDC R26, c[0x0][0x638] ;  /* 0x00018e00ff1a7b82 */ /* 0x000f220000000800 */
[----:B0-----:R-:W-:-:S07]  /*54f0*/  IMAD R12, R9, R7, R12 ;  /* 0x00000007090c7224 */ /* 0x001fce00078e020c */
[----:B------:R-:W0:Y:S08]  /*5500*/  LDC R27, c[0x0][0x610] ;  /* 0x00018400ff1b7b82 */ /* 0x000e300000000800 */
[----:B------:R-:W0:Y:S01]  /*5510*/  LDC R28, c[0x0][0x600] ;  /* 0x00018000ff1c7b82 */ /* 0x000e220000000800 */
[----:B-123--:R-:W-:Y:S05]  /*5520*/  @!P0 BRA `(.L_x_104) ;  /* 0x0000000000288947 */ /* 0x00efea0003800000 */
        /* <DEDUP_REMOVED lines=10> */
.L_x_104:
[----:B------:R-:W1:Y:S01]  /*55d0*/  LDC R0, c[0x0][0x65c] ;  /* 0x00019700ff007b82 */ /* 0x000e620000000800 */
[----:B------:R-:W-:Y:S01]  /*55e0*/  SHF.R.U64 R3, R4, R21, R5 ;  /* 0x0000001504037219 */ /* 0x000fe20000001205 */
[----:B------:R-:W-:Y:S02]  /*55f0*/  IMAD.MOV R14, RZ, RZ, -R14 ;  /* 0x000000ffff0e7224 */ /* 0x000fe400078e0a0e */
[----:B------:R-:W-:Y:S02]  /*5600*/  IMAD.MOV.U32 R5, RZ, RZ, 0x1 ;  /* 0x00000001ff057424 */ /* 0x000fe400078e00ff */
[----:B------:R-:W-:Y:S01]  /*5610*/  IMAD.MOV R4, RZ, RZ, -R3 ;  /* 0x000000ffff047224 */ /* 0x000fe200078e0a03 */
[----:B-1----:R-:W-:Y:S02]  /*5620*/  ISETP.NE.AND P0, PT, R0, 0x1, PT ;  /* 0x000000010000780c */ /* 0x002fe40003f05270 */
[----:B------:R-:W-:-:S05]  /*5630*/  LOP3.LUT R0, R13, R66, RZ, 0xc0, !PT ;  /* 0x000000420d007212 */ /* 0x000fca00078ec0ff */
[----:B------:R-:W-:Y:S01]  /*5640*/  IMAD R71, R61, R3, R0 ;  /* 0x000000033d477224 */ /* 0x000fe200078e0200 */
[----:B------:R-:W-:Y:S01]  /*5650*/  LOP3.LUT R3, R10, R65, RZ, 0xc0, !PT ;  /* 0x000000410a037212 */ /* 0x000fe200078ec0ff */
[----:B----4-:R-:W-:-:S04]  /*5660*/  IMAD R0, R4, R26, R15 ;  /* 0x0000001a04007224 */ /* 0x010fc800078e020f */
[----:B------:R-:W-:Y:S02]  /*5670*/  @P0 IMAD R12, R19, R14, R20 ;  /* 0x0000000e130c0224 */ /* 0x000fe400078e0214 */
[----:B0-----:R-:W-:Y:S01]  /*5680*/  IMAD R4, R0, R28, R3 ;  /* 0x0000001c00047224 */ /* 0x001fe200078e0203 */
[----:B------:R-:W-:Y:S01]  /*5690*/  PRMT R0, R5, 0x7610, R0 ;  /* 0x0000761005007816 */ /* 0x000fe20000000000 */
[----:B------:R-:W-:-:S05]  /*56a0*/  IMAD R71, R71, R27, R12 ;  /* 0x0000001b47477224 */ /* 0x000fca00078e020c */
[----:B------:R-:W-:Y:S02]  /*56b0*/  SEL R68, R4, R71, !P0 ;  /* 0x0000004704447207 */ /* 0x000fe40004000000 */
[----:B------:R-:W-:-:S07]  /*56c0*/  SEL R71, R71, R4, !P0 ;  /* 0x0000000447477207 */ /* 0x000fce0004000000 */
.L_x_102:
[----:B------:R-:W-:Y:S01]  /*56d0*/  UIADD3 UR39, UR40, UR39, URZ ;  /* 0x0000002728277290 */ /* 0x000fe2000fffe03f */
[----:B------:R-:W-:-:S03]  /*56e0*/  LOP3.LUT P0, RZ, R0, 0xff, RZ, 0xc0, !PT ;  /* 0x000000ff00ff7812 */ /* 0x000fc6000780c0ff */
[----:B------:R-:W-:Y:S02]  /*56f0*/  USHF.R.U32.HI UR4, URZ, 0x2, UR39 ;  /* 0x000000023f047899 */ /* 0x000fe40008011627 */
[----:B------:R-:W-:Y:S02]  /*5700*/  UISETP.GT.U32.AND UP1, UPT, UR39, 0x3, UPT ;  /* 0x000000032700788c */ /* 0x000fe4000bf24070 */
[----:B------:R-:W-:Y:S02]  /*5710*/  ULOP3.LUT UR4, UR4, 0x1, URZ, 0xc0, !UPT ;  /* 0x0000000104047892 */ /* 0x000fe4000f8ec03f */
[----:B------:R-:W-:Y:S02]  /*5720*/  UISETP.LT.U32.AND UP1, UPT, UR40, 0x4, UP1 ;  /* 0x000000042800788c */ /* 0x000fe40008f21070 */
[----:B------:R-:W-:Y:S02]  /*5730*/  UISETP.NE.U32.AND UP0, UPT, UR4, 0x1, UPT ;  /* 0x000000010400788c */ /* 0x000fe4000bf05070 */
[----:B------:R-:W-:-:S02]  /*5740*/  USEL UR5, URZ, 0x1, !UP1 ;  /* 0x000000013f057887 */ /* 0x000fc4000c800000 */
[----:B------:R-:W-:Y:S02]  /*5750*/  UISETP.GT.U32.AND UP0, UPT, UR40, 0x3, !UP0 ;  /* 0x000000032800788c */ /* 0x000fe4000c704070 */
[----:B------:R-:W-:Y:S02]  /*5760*/  ULOP3.LUT UR39, UR39, 0x3, URZ, 0xc0, !UPT ;  /* 0x0000000327277892 */ /* 0x000fe4000f8ec03f */
[----:B------:R-:W-:-:S04]  /*5770*/  USEL UR4, URZ, 0x1, !UP0 ;  /* 0x000000013f047887 */ /* 0x000fc8000c000000 */
[----:B------:R-:W-:Y:S01]  /*5780*/  ULOP3.LUT UR38, UR4, UR38, UR5, 0x96, !UPT ;  /* 0x0000002604267292 */ /* 0x000fe2000f8e9605 */
[----:B------:R-:W-:Y:S11]  /*5790*/  @P0 BRA `(.L_x_105) ;  /* 0xffffffb800ac0947 */ /* 0x000ff6000383ffff */
[----:B------:R-:W-:Y:S05]  /*57a0*/  EXIT ;  /* 0x000000000000794d */ /* 0x000fea0003800000 */
.L_x_3:
        /* <DEDUP_REMOVED lines=26> */
.L_x_107:
[-CC-:B------:R-:W-:Y:S01]  /*5950*/  SHF.R.U64 R30, R10, R14.reuse, R11.reuse ;  /* 0x0000000e0a1e7219 */ /* 0x180fe2000000120b */
[----:B------:R-:W0:Y:S01]  /*5960*/  LDC.64 R24, c[0x0][0x640] ;  /* 0x00019000ff187b82 */ /* 0x000e220000000a00 */
[----:B------:R-:W-:Y:S01]  /*5970*/  SHF.R.U32.HI R5, RZ, R14, R11 ;  /* 0x0000000eff057219 */ /* 0x000fe2000001160b */
[----:B------:R-:W-:Y:S01]  /*5980*/  IMAD.MOV.U32 R6, RZ, RZ, R18 ;  /* 0x000000ffff067224 */ /* 0x000fe200078e0012 */
[----:B------:R-:W-:Y:S01]  /*5990*/  IADD3 R9, P0, RZ, -R30, RZ ;  /* 0x8000001eff097210 */ /* 0x000fe20007f1e0ff */
[----:B------:R-:W-:Y:S01]  /*59a0*/  IMAD.MOV.U32 R7, RZ, RZ, R17 ;  /* 0x000000ffff077224 */ /* 0x000fe200078e0011 */
[----:B------:R-:W-:Y:S01]  /*59b0*/  I2FP.F32.U32 R8, R4 ;  /* 0x0000000400087245 */ /* 0x000fe20000201000 */
[----:B------:R-:W-:Y:S02]  /*59c0*/  ULDC UR4, c[0x0][0x150] ;  /* 0x0000540000047ab9 */ /* 0x000fe40000000800 */
[----:B------:R-:W1:Y:S01]  /*59d0*/  LDC R12, c[0x0][0x618] ;  /* 0x00018600ff0c7b82 */ /* 0x000e620000000800 */
[----:B------:R-:W-:-:S02]  /*59e0*/  IMAD.X R5, RZ, RZ, ~R5, P0 ;  /* 0x000000ffff057224 */ /* 0x000fc400000e0e05 */
[----:B------:R-:W-:Y:S01]  /*59f0*/  FMUL R11, R8, UR4 ;  /* 0x00000004080b7c20 */ /* 0x000fe20008400000 */
[----:B------:R-:W-:Y:S01]  /*5a00*/  IMAD.WIDE.U32 R6, R9, R20, R6 ;  /* 0x0000001409067225 */ /* 0x000fe200078e0006 */
[----:B------:R-:W-:-:S03]  /*5a10*/  ULDC UR4, c[0x0][0x154] ;  /* 0x0000550000047ab9 */ /* 0x000fc60000000800 */
[----:B------:R-:W-:Y:S01]  /*5a20*/  IMAD R8, R5, R20, RZ ;  /* 0x0000001405087224 */ /* 0x000fe200078e02ff */
[----:B------:R-:W2:Y:S01]  /*5a30*/  LDC R13, c[0x0][0x144] ;  /* 0x00005100ff0d7b82 */ /* 0x000ea20000000800 */
[----:B------:R-:W3:Y:S02]  /*5a40*/  F2I.U32.TRUNC.NTZ R11, R11 ;  /* 0x0000000b000b7305 */ /* 0x000ee4000020f000 */
[----:B------:R-:W-:Y:S02]  /*5a50*/  IMAD R5, R9, R21, R8 ;  /* 0x0000001509057224 */ /* 0x000fe400078e0208 */
[----:B------:R-:W-:Y:S02]  /*5a60*/  IMAD.MOV.U32 R8, RZ, RZ, -0x1 ;  /* 0xffffffffff087424 */ /* 0x000fe400078e00ff */
[----:B------:R-:W-:Y:S01]  /*5a70*/  IMAD.IADD R5, R7, 0x1, R5 ;  /* 0x0000000107057824 */ /* 0x000fe200078e0205 */
[----:B------:R-:W4:Y:S01]  /*5a80*/  LDC R20, c[0x0][0x608] ;  /* 0x00018200ff147b82 */ /* 0x000f220000000800 */
[----:B------:R-:W-:-:S02]  /*5a90*/  I2FP.F32.U32 R7, R3 ;  /* 0x0000000300077245 */ /* 0x000fc40000201000 */
[----:B0-----:R-:W-:-:S03]  /*5aa0*/  ISETP.NE.U32.AND P0, PT, R24, RZ, PT ;  /* 0x000000ff1800720c */ /* 0x001fc60003f05070 */
[----:B------:R-:W-:Y:S01]  /*5ab0*/  FMUL R7, R7, UR4 ;  /* 0x0000000407077c20 */ /* 0x000fe20008400000 */
[----:B------:R-:W-:Y:S01]  /*5ac0*/  ISETP.NE.AND.EX P0, PT, R25, RZ, PT, P0 ;  /* 0x000000ff1900720c */ /* 0x000fe20003f05300 */
[----:B------:R-:W0:Y:S01]  /*5ad0*/  LDC R9, c[0x0][0x658] ;  /* 0x00019600ff097b82 */ /* 0x000e220000000800 */
[-C--:B-1----:R-:W-:Y:S01]  /*5ae0*/  SHF.R.U64 R10, R6, R12.reuse, R5 ;  /* 0x0000000c060a7219 */ /* 0x082fe20000001205 */
[----:B---3--:R-:W-:Y:S01]  /*5af0*/  IMAD.MOV R6, RZ, RZ, -R11 ;  /* 0x000000ffff067224 */ /* 0x008fe200078e0a0b */
[----:B------:R-:W-:Y:S02]  /*5b00*/  SHF.R.U32.HI R5, RZ, R12, R5 ;  /* 0x0000000cff057219 */ /* 0x000fe40000011605 */
[----:B------:R1:W3:Y:S03]  /*5b10*/  F2I.U32.TRUNC.NTZ R12, R7 ;  /* 0x00000007000c7305 */ /* 0x0002e6000020f000 */
[----:B------:R-:W1:Y:S01]  /*5b20*/  LDC R14, c[0x0][0x148] ;  /* 0x00005200ff0e7b82 */ /* 0x000e620000000800 */
[----:B--2---:R-:W-:-:S02]  /*5b30*/  IMAD R23, R13, R6, R4 ;  /* 0x000000060d177224 */ /* 0x004fc400078e0204 */
[----:B------:R-:W-:-:S05]  /*5b40*/  IMAD.MOV.U32 R6, RZ, RZ, 0x1 ;  /* 0x00000001ff067424 */ /* 0x000fca00078e00ff */
[----:B------:R-:W2:Y:S01]  /*5b50*/  LDC R21, c[0x0][0x600] ;  /* 0x00018000ff157b82 */ /* 0x000ea20000000800 */
[-CC-:B----4-:R-:W-:Y:S02]  /*5b60*/  SHF.R.U64 R13, R10, R20.reuse, R5.reuse ;  /* 0x000000140a0d7219 */ /* 0x190fe40000001205 */
[----:B------:R-:W-:-:S05]  /*5b70*/  SHF.R.U32.HI R4, RZ, R20, R5 ;  /* 0x00000014ff047219 */ /* 0x000fca0000011605 */
[----:B------:R-:W4:Y:S01]  /*5b80*/  LDC R22, c[0x0][0x648] ;  /* 0x00019200ff167b82 */ /* 0x000f220000000800 */
[-CC-:B0-----:R-:W-:Y:S02]  /*5b90*/  SHF.R.U64 R15, R13, R9.reuse, R4.reuse ;  /* 0x000000090d0f7219 */ /* 0x181fe40000001204 */
[-C--:B------:R-:W-:Y:S02]  /*5ba0*/  SHF.L.U32 R8, R8, R9.reuse, RZ ;  /* 0x0000000908087219 */ /* 0x080fe400000006ff */
[-C--:B------:R-:W-:Y:S01]  /*5bb0*/  SHF.R.U32.HI R5, RZ, R9.reuse, R4 ;  /* 0x00000009ff057219 */ /* 0x080fe20000011604 */
[----:B------:R-:W-:Y:S01]  /*5bc0*/  IMAD.MOV.U32 R4, RZ, RZ, R15 ;  /* 0x000000ffff047224 */ /* 0x000fe200078e000f */
[----:B------:R-:W-:Y:S01]  /*5bd0*/  SHF.L.U32 R20, R6, R9, RZ ;  /* 0x0000000906147219 */ /* 0x000fe200000006ff */
[----:B------:R-:W0:Y:S01]  /*5be0*/  LDC R26, c[0x0][0x638] ;  /* 0x00018e00ff1a7b82 */ /* 0x000e220000000800 */
[----:B------:R-:W-:-:S07]  /*5bf0*/  LOP3.LUT R28, RZ, R8, RZ, 0x33, !PT ;  /* 0x00000008ff1c7212 */ /* 0x000fce00078e33ff */
        /* <DEDUP_REMOVED lines=12> */
.L_x_108:
[----:B------:R-:W1:Y:S01]  /*5cc0*/  LDC R6, c[0x0][0x65c] ;  /* 0x00019700ff067b82 */ /* 0x000e620000000800 */
[----:B----4-:R-:W-:Y:S01]  /*5cd0*/  SHF.R.U64 R5, R4, R22, R5 ;  /* 0x0000001604057219 */ /* 0x010fe20000001205 */
[----:B--2---:R-:W-:Y:S01]  /*5ce0*/  VIADD R7, R21, 0xffffffff ;  /* 0xffffffff15077836 */ /* 0x004fe20000000000 */
[----:B------:R-:W-:Y:S01]  /*5cf0*/  LOP3.LUT R4, R13, R28, RZ, 0xc0, !PT ;  /* 0x0000001c0d047212 */ /* 0x000fe200078ec0ff */
[----:B------:R-:W-:-:S03]  /*5d00*/  IMAD.MOV R12, RZ, RZ, -R12 ;  /* 0x000000ffff0c7224 */ /* 0x000fc600078e0a0c */
[----:B------:R-:W-:Y:S01]  /*5d10*/  LOP3.LUT R10, R10, R7, RZ, 0xc0, !PT ;  /* 0x000000070a0a7212 */ /* 0x000fe200078ec0ff */
[----:B------:R-:W-:Y:S01]  /*5d20*/  IMAD R4, R20, R5, R4 ;  /* 0x0000000514047224 */ /* 0x000fe200078e0204 */
[----:B-1----:R-:W-:Y:S01]  /*5d30*/  ISETP.NE.AND P0, PT, R6, 0x1, PT ;  /* 0x000000010600780c */ /* 0x002fe20003f05270 */
[----:B------:R-:W-:-:S12]  /*5d40*/  IMAD.MOV R6, RZ, RZ, -R5 ;  /* 0x000000ffff067224 */ /* 0x000fd800078e0a05 */
[----:B------:R-:W-:Y:S02]  /*5d50*/  @P0 IMAD R23, R14, R12, R3 ;  /* 0x0000000c0e170224 */ /* 0x000fe400078e0203 */
[----:B0-----:R-:W-:Y:S02]  /*5d60*/  IMAD R3, R6, R26, R15 ;  /* 0x0000001a06037224 */ /* 0x001fe400078e020f */
[----:B------:R-:W-:Y:S02]  /*5d70*/  IMAD R32, R4, R32, R23 ;  /* 0x0000002004207224 */ /* 0x000fe400078e0217 */
[----:B------:R-:W-:Y:S02]  /*5d80*/  IMAD R3, R3, R21, R10 ;  /* 0x0000001503037224 */ /* 0x000fe400078e020a */
[----:B------:R-:W-:-:S03]  /*5d90*/  IMAD.MOV.U32 R6, RZ, RZ, 0x1 ;  /* 0x00000001ff067424 */ /* 0x000fc600078e00ff */
[----:B------:R-:W-:Y:S02]  /*5da0*/  SEL R31, R3, R32, !P0 ;  /* 0x00000020031f7207 */ /* 0x000fe40004000000 */
[----:B------:R-:W-:-:S07]  /*5db0*/  SEL R32, R32, R3, !P0 ;  /* 0x0000000320207207 */ /* 0x000fce0004000000 */
.L_x_106:
[----:B------:R-:W-:-:S08]  /*5dc0*/  NOP ;  /* 0x0000000000007918 */ /* 0x000fd00000000000 */
[----:B------:R-:W0:-:S00]  /*5dd0*/  USETMAXREG.DEALLOC.CTAPOOL 0x28 ;  /* 0x00000028000079c8 */ /* 0x000e0000080e0500 */
[----:B0-----:R-:W-:-:S13]  /*5de0*/  ISETP.NE.AND P0, PT, R2, RZ, PT ;  /* 0x000000ff0200720c */ /* 0x001fda0003f05270 */
[----:B------:R-:W-:Y:S05]  /*5df0*/  @P0 EXIT ;  /* 0x000000000000094d */ /* 0x000fea0003800000 */
[----:B------:R-:W-:Y:S01]  /*5e00*/  LOP3.LUT P0, RZ, R6, 0xff, RZ, 0xc0, !PT ;  /* 0x000000ff06ff7812 */ /* 0x000fe2000780c0ff */
[----:B------:R-:W-:Y:S02]  /*5e10*/  IMAD.MOV.U32 R25, RZ, RZ, 0x1 ;  /* 0x00000001ff197424 */ /* 0x000fe400078e00ff */
[----:B------:R-:W-:-:S10]  /*5e20*/  IMAD.MOV.U32 R24, RZ, RZ, RZ ;  /* 0x000000ffff187224 */ /* 0x000fd400078e00ff */
[----:B------:R-:W-:Y:S05]  /*5e30*/  @!P0 BRA `(.L_x_109) ;  /* 0x00000014000c8947 */ /* 0x000fea0003800000 */
[----:B------:R-:W0:Y:S01]  /*5e40*/  LDC R2, c[0x0][0x28c] ;  /* 0x0000a300ff027b82 */ /* 0x000e220000000800 */
[----:B------:R-:W-:Y:S01]  /*5e50*/  ISETP.NE.AND P1, PT, R27, RZ, PT ;  /* 0x000000ff1b00720c */ /* 0x000fe20003f25270 */
[----:B------:R-:W-:Y:S01]  /*5e60*/  ULDC UR37, c[0x0][0x658] ;  /* 0x0001960000257ab9 */ /* 0x000fe20000000800 */
[----:B------:R-:W-:Y:S01]  /*5e70*/  LOP3.LUT P0, RZ, R0, 0x1f, RZ, 0xc0, !PT ;  /* 0x0000001f00ff7812 */ /* 0x000fe2000780c0ff */
[----:B------:R-:W-:Y:S01]  /*5e80*/  UMOV UR4, 0xffffffff ;  /* 0xffffffff00047882 */ /* 0x000fe20000000000 */
[----:B------:R-:W-:Y:S01]  /*5e90*/  LOP3.LUT R19, R19, 0xfffffffe, RZ, 0xc0, !PT ;  /* 0xfffffffe13137812 */ /* 0x000fe200078ec0ff */
[----:B------:R-:W-:Y:S01]  /*5ea0*/  BSSY B7, `(.L_x_109) ;  /* 0x000013c000077945 */ /* 0x000fe20003800000 */
[----:B------:R-:W-:Y:S01]  /*5eb0*/  ISETP.NE.OR P0, PT, R27, RZ, !P0 ;  /* 0x000000ff1b00720c */ /* 0x000fe20004705670 */
[----:B------:R-:W-:Y:S01]  /*5ec0*/  USHF.L.U32 UR4, UR4, UR37, URZ ;  /* 0x0000002504047299 */ /* 0x000fe2000800063f */
[----:B------:R-:W-:Y:S01]  /*5ed0*/  IMAD.MOV.U32 R26, RZ, RZ, 0x1 ;  /* 0x00000001ff1a7424 */ /* 0x000fe200078e00ff */
[----:B------:R-:W-:Y:S01]  /*5ee0*/  LOP3.LUT R22, R16, 0x2, RZ, 0xfc, !PT ;  /* 0x0000000210167812 */ /* 0x000fe200078efcff */
[----:B------:R-:W-:Y:S01]  /*5ef0*/  IMAD.MOV.U32 R25, RZ, RZ, 0x1 ;  /* 0x00000001ff197424 */ /* 0x000fe200078e00ff */
[----:B------:R-:W-:Y:S01]  /*5f00*/  ULDC UR39, c[0x0][0x600] ;  /* 0x0001800000277ab9 */ /* 0x000fe20000000800 */
[----:B------:R-:W-:Y:S01]  /*5f10*/  IMAD.MOV.U32 R24, RZ, RZ, RZ ;  /* 0x000000ffff187224 */ /* 0x000fe200078e00ff */
[----:B------:R-:W-:Y:S01]  /*5f20*/  @P1 LOP3.LUT R19, R19, 0x1, RZ, 0xfc, !PT ;  /* 0x0000000113131812 */ /* 0x000fe200078efcff */
[----:B------:R-:W-:Y:S01]  /*5f30*/  UMOV UR5, 0x1 ;  /* 0x0000000100057882 */ /* 0x000fe20000000000 */
[----:B------:R-:W-:-:S02]  /*5f40*/  UIADD3 UR39, UR39, -0x1, URZ ;  /* 0xffffffff27277890 */ /* 0x000fc4000fffe03f */
[----:B------:R-:W-:Y:S01]  /*5f50*/  LOP3.LUT R19, R19, 0xfffffffb, RZ, 0xc0, !PT ;  /* 0xfffffffb13137812 */ /* 0x000fe200078ec0ff */
[----:B------:R-:W-:Y:S02]  /*5f60*/  USHF.L.U32 UR37, UR5, UR37, URZ ;  /* 0x0000002505257299 */ /* 0x000fe4000800063f */
[----:B------:R-:W-:Y:S01]  /*5f70*/  ULOP3.LUT UR38, URZ, UR4, URZ, 0x33, !UPT ;  /* 0x000000043f267292 */ /* 0x000fe2000f8e333f */
[----:B------:R-:W-:Y:S01]  /*5f80*/  @P0 LOP3.LUT R19, R19, 0x4, RZ, 0xfc, !PT ;  /* 0x0000000413130812 */ /* 0x000fe200078efcff */
[----:B------:R-:W-:Y:S01]  /*5f90*/  ULDC.64 UR46, c[0x0][0x198] ;  /* 0x00006600002e7ab9 */ /* 0x000fe20000000a00 */
[----:B0-----:R-:W-:-:S05]  /*5fa0*/  VIADD R2, R2, 0x3f ;  /* 0x0000003f02027836 */ /* 0x001fca0000000000 */
[----:B------:R-:W-:-:S04]  /*5fb0*/  SHF.R.S32.HI R3, RZ, 0x1f, R2 ;  /* 0x0000001fff037819 */ /* 0x000fc80000011402 */
[----:B------:R-:W-:-:S04]  /*5fc0*/  LEA.HI R3, R3, R2, RZ, 0x6 ;  /* 0x0000000203037211 */ /* 0x000fc800078f30ff */
[----:B------:R-:W-:-:S05]  /*5fd0*/  SHF.R.S32.HI R23, RZ, 0x6, R3 ;  /* 0x00000006ff177819 */ /* 0x000fca0000011403 */
[----:B------:R-:W-:-:S07]  /*5fe0*/  VIADD R28, R23, 0x1 ;  /* 0x00000001171c7836 */ /* 0x000fce0000000000 */
.L_x_123:
[----:B------:R-:W-:-:S03]  /*5ff0*/  UMOV UR4, 0xffffffff ;  /* 0xffffffff00047882 */ /* 0x000fc60000000000 */
[----:B------:R-:W-:Y:S05]  /*6000*/  BRA.DIV UR4, `(.L_x_110) ;  /* 0x0000001604b47947 */ /* 0x000fea000b800000 */
[----:B------:R-:W-:-:S13]  /*6010*/  ELECT P6, URZ, PT ;  /* 0x00000000003f782f */ /* 0x000fda00038c0000 */
.L_x_136:
[----:B------:R-:W-:Y:S04]  /*6020*/  BSSY B6, `(.L_x_111) ;  /* 0x00000ae000067945 */ /* 0x000fe80003800000 */
[----:B------:R-:W-:Y:S05]  /*6030*/  @!P6 BRA `(.L_x_112) ;  /* 0x0000000800b0e947 */ /* 0x000fea0003800000 */
[----:B------:R-:W0:Y:S01]  /*6040*/  S2R R0, SR_CgaCtaId ;  /* 0x0000000000007919 */ /* 0x000e220000008800 */
[----:B------:R-:W-:-:S04]  /*6050*/  MOV R29, 0x400 ;  /* 0x00000400001d7802 */ /* 0x000fc80000000f00 */
[----:B0-----:R-:W-:-:S05]  /*6060*/  LEA R29, R0, R29, 0x18 ;  /* 0x0000001d001d7211 */ /* 0x001fca00078ec0ff */
[----:B------:R-:W-:-:S05]  /*6070*/  VIADD R0, R29, 0x800 ;  /* 0x000008001d007836 */ /* 0x000fca0000000000 */
[----:B------:R-:W-:-:S13]  /*6080*/  LOP3.LUT P0, RZ, R0, 0x9f, RZ, 0xc0, !PT ;  /* 0x0000009f00ff7812 */ /* 0x000fda000780c0ff */
[----:B------:R-:W-:Y:S05]  /*6090*/  @!P0 BRA `(.L_x_113) ;  /* 0x0000000000408947 */ /* 0x000fea0003800000 */
[----:B------:R-:W-:Y:S01]  /*60a0*/  MOV R2, 0x0 ;  /* 0x0000000000027802 */ /* 0x000fe20000000f00 */
[----:B------:R-:W-:Y:S01]  /*60b0*/  ULDC.64 UR4, c[0x4][0x70] ;  /* 0x01001c0000047ab9 */ /* 0x000fe20000000a00 */
[----:B------:R-:W-:Y:S01]  /*60c0*/  ULDC.64 UR6, c[0x4][0x8] ;  /* 0x0100020000067ab9 */ /* 0x000fe20000000a00 */
[----:B------:R-:W-:Y:S02]  /*60d0*/  IMAD.U32 R4, RZ, RZ, UR4 ;  /* 0x00000004ff047e24 */ /* 0x000fe4000f8e00ff */
[----:B------:R-:W-:Y:S01]  /*60e0*/  IMAD.U32 R5, RZ, RZ, UR5 ;  /* 0x00000005ff057e24 */ /* 0x000fe2000f8e00ff */
[----:B------:R-:W0:Y:S01]  /*60f0*/  LDC.64 R2, c[0x4][R2] ;  /* 0x0100000002027b82 */ /* 0x000e220000000a00 */
[----:B------:R-:W-:Y:S01]  /*6100*/  ULDC.64 UR4, c[0x4][0x78] ;  /* 0x01001e0000047ab9 */ /* 0x000fe20000000a00 */
[----:B------:R-:W-:Y:S02]  /*6110*/  IMAD.U32 R10, RZ, RZ, UR6 ;  /* 0x00000006ff0a7e24 */ /* 0x000fe4000f8e00ff */
[----:B------:R-:W-:-:S02]  /*6120*/  IMAD.U32 R6, RZ, RZ, UR4 ;  /* 0x00000004ff067e24 */ /* 0x000fc4000f8e00ff */
[----:B------:R-:W-:Y:S02]  /*6130*/  IMAD.U32 R7, RZ, RZ, UR5 ;  /* 0x00000005ff077e24 */ /* 0x000fe4000f8e00ff */
[----:B------:R-:W-:Y:S02]  /*6140*/  IMAD.U32 R11, RZ, RZ, UR7 ;  /* 0x00000007ff0b7e24 */ /* 0x000fe4000f8e00ff */
[----:B------:R-:W-:Y:S02]  /*6150*/  IMAD.MOV.U32 R8, RZ, RZ, 0x70 ;  /* 0x00000070ff087424 */ /* 0x000fe400078e00ff */
[----:B------:R-:W-:Y:S02]  /*6160*/  IMAD.MOV.U32 R12, RZ, RZ, 0x1 ;  /* 0x00000001ff0c7424 */ /* 0x000fe400078e00ff */
[----:B------:R-:W-:-:S07]  /*6170*/  IMAD.MOV.U32 R13, RZ, RZ, RZ ;  /* 0x000000ffff0d7224 */ /* 0x000fce00078e00ff */
[----:B------:R-:W-:-:S07]  /*6180*/  LEPC R20, `(.L_x_113) ;  /* 0x000000001014794e */ /* 0x000fce0000000000 */
[----:B0-----:R-:W-:Y:S05]  /*6190*/  CALL.ABS.NOINC R2 ;  /* 0x0000000002007343 */ /* 0x001fea0003c00000 */
.L_x_113:
        /* <DEDUP_REMOVED lines=19> */
.L_x_114:
[----:B------:R-:W0:Y:S02]  /*62d0*/  LDC R0, c[0x0][0x28c] ;  /* 0x0000a300ff007b82 */ /* 0x000e240000000800 */
[----:B0-----:R-:W-:-:S13]  /*62e0*/  ISETP.GE.AND P0, PT, R0, 0x1, PT ;  /* 0x000000010000780c */ /* 0x001fda0003f06270 */
[----:B------:R-:W-:Y:S05]  /*62f0*/  @!P0 BRA `(.L_x_112) ;  /* 0x0000000800008947 */ /* 0x000fea0003800000 */
[----:B------:R-:W-:Y:S02]  /*6300*/  IMAD.SHL.U32 R32, R32, 0x80, RZ ;  /* 0x0000008020207824 */ /* 0x000fe400078e00ff */
[----:B------:R-:W-:Y:S02]  /*6310*/  IMAD.SHL.U32 R31, R31, 0x40, RZ ;  /* 0x000000401f1f7824 */ /* 0x000fe400078e00ff */
[----:B------:R-:W-:Y:S02]  /*6320*/  IMAD.MOV.U32 R2, RZ, RZ, RZ ;  /* 0x000000ffff027224 */ /* 0x000fe400078e00ff */
[----:B------:R-:W-:Y:S02]  /*6330*/  IMAD.MOV.U32 R3, RZ, RZ, R28 ;  /* 0x000000ffff037224 */ /* 0x000fe400078e001c */
[----:B------:R-:W-:Y:S02]  /*6340*/  IMAD.MOV.U32 R4, RZ, RZ, R25 ;  /* 0x000000ffff047224 */ /* 0x000fe400078e0019 */
[----:B------:R-:W-:-:S02]  /*6350*/  IMAD.MOV.U32 R5, RZ, RZ, R24 ;  /* 0x000000ffff057224 */ /* 0x000fc400078e0018 */
[C---:B------:R-:W-:Y:S02]  /*6360*/  VIADD R6, R32.reuse, 0x8 ;  /* 0x0000000820067836 */ /* 0x040fe40000000000 */
[C---:B------:R-:W-:Y:S02]  /*6370*/  VIADD R7, R32.reuse, 0x10 ;  /* 0x0000001020077836 */ /* 0x040fe40000000000 */
[C---:B------:R-:W-:Y:S02]  /*6380*/  VIADD R8, R32.reuse, 0x18 ;  /* 0x0000001820087836 */ /* 0x040fe40000000000 */
[C---:B------:R-:W-:Y:S02]  /*6390*/  VIADD R9, R32.reuse, 0x20 ;  /* 0x0000002020097836 */ /* 0x040fe40000000000 */
[C---:B------:R-:W-:Y:S02]  /*63a0*/  VIADD R10, R32.reuse, 0x28 ;  /* 0x00000028200a7836 */ /* 0x040fe40000000000 */
[----:B------:R-:W-:-:S02]  /*63b0*/  VIADD R11, R32, 0x30 ;  /* 0x00000030200b7836 */ /* 0x000fc40000000000 */
        /* <DEDUP_REMOVED lines=8> */
[----:B------:R-:W-:-:S07]  /*6440*/  VIADD R36, R32, 0x78 ;  /* 0x0000007820247836 */ /* 0x000fce0000000000 */
.L_x_118:
[----:B------:R-:W-:Y:S01]  /*6450*/  IMAD R37, R5, 0x8, R29 ;  /* 0x0000000805257824 */ /* 0x000fe200078e021d */
[----:B------:R-:W-:-:S04]  /*6460*/  SHF.L.U32 R0, R4, 0x1f, RZ ;  /* 0x0000001f04007819 */ /* 0x000fc800000006ff */
[----:B------:R-:W0:Y:S02]  /*6470*/  SYNCS.PHASECHK.TRANS64.TRYWAIT P0, [R37+URZ+0x20], R0 ;  /* 0x00002000250075a7 */ /* 0x000e24000800017f */
[----:B0-----:R-:W-:Y:S05]  /*6480*/  @!P0 BRA `(.L_x_115) ;  /* 0x0000001000b48947 */ /* 0x001fea0003800000 */
.L_x_137:
[----:B------:R-:W-:-:S13]  /*6490*/  ISETP.NE.AND P0, PT, R27, RZ, PT ;  /* 0x000000ff1b00720c */ /* 0x000fda0003f05270 */
[----:B0-----:R-:W0:Y:S02]  /*64a0*/  @!P0 LDC R0, c[0x0][0x500] ;  /* 0x00014000ff008b82 */ /* 0x001e240000000800 */
[----:B0-----:R0:W-:Y:S02]  /*64b0*/  @!P0 SYNCS.ARRIVE.TRANS64 RZ, [R37+URZ], R0 ;  /* 0x0000000025ff89a7 */ /* 0x0011e4000800003f */
[----:B0-----:R-:W-:-:S04]  /*64c0*/  PRMT R0, R22, 0x9910, RZ ;  /* 0x0000991016007816 */ /* 0x001fc800000000ff */
[----:B------:R-:W-:-:S13]  /*64d0*/  ISETP.NE.AND P0, PT, R0, 0x2, PT ;  /* 0x000000020000780c */ /* 0x000fda0003f05270 */
[----:B------:R-:W-:Y:S05]  /*64e0*/  @P0 BRA `(.L_x_116) ;  /* 0x0000000000040947 */ /* 0x000fea0003800000 */
[----:B------:R-:W-:Y:S01]  /*64f0*/  BPT.TRAP 0x1 ;  /* 0x000000040000795c */ /* 0x000fe20000300000 */
.L_x_116:
[----:B------:R-:W-:-:S13]  /*6500*/  LOP3.LUT P0, RZ, R19, 0x4, RZ, 0xc0, !PT ;  /* 0x0000000413ff7812 */ /* 0x000fda000780c0ff */
[----:B------:R-:W-:Y:S05]  /*6510*/  @P0 BRA `(.L_x_117) ;  /* 0x0000000000040947 */ /* 0x000fea0003800000 */
[----:B------:R-:W-:Y:S01]  /*6520*/  BPT.TRAP 0x1 ;  /* 0x000000040000795c */ /* 0x000fe20000300000 */
.L_x_117:
[----:B------:R-:W-:Y:S01]  /*6530*/  IMAD R0, R5, 0x8000, R29 ;  /* 0x0000800005007824 */ /* 0x000fe200078e021d */
[----:B------:R-:W-:Y:S01]  /*6540*/  R2UR UR25, R37 ;  /* 0x00000000251972ca */ /* 0x000fe200000e0000 */
[----:B------:R-:W-:Y:S01]  /*6550*/  UIADD3 UR14, UP0, UR46, 0xf0, URZ ;  /* 0x000000f02e0e7890 */ /* 0x000fe2000ff1e03f */
[----:B------:R-:W-:Y:S01]  /*6560*/  R2UR UR27, R2 ;  /* 0x00000000021b72ca */ /* 0x000fe200000e0000 */
[----:B------:R-:W-:Y:S01]  /*6570*/  UMOV UR6, 0x0 ;  /* 0x0000000000067882 */ /* 0x000fe20000000000 */
[----:B------:R-:W-:Y:S01]  /*6580*/  R2UR UR4, R0 ;  /* 0x00000000000472ca */ /* 0x000fe200000e0000 */
[----:B------:R-:W-:Y:S01]  /*6590*/  UIADD3.X UR15, URZ, UR47, URZ, UP0, !UPT ;  /* 0x0000002f3f0f7290 */ /* 0x000fe200087fe43f */
[----:B------:R-:W-:Y:S01]  /*65a0*/  R2UR UR28, R30 ;  /* 0x000000001e1c72ca */ /* 0x000fe200000e0000 */
[----:B------:R-:W-:Y:S01]  /*65b0*/  UMOV UR7, 0x10000000 ;  /* 0x1000000000077882 */ /* 0x000fe20000000000 */
[----:B------:R-:W-:Y:S01]  /*65c0*/  R2UR UR26, R32 ;  /* 0x00000000201a72ca */ /* 0x000fe200000e0000 */
[----:B------:R-:W-:Y:S01]  /*65d0*/  VIADD R3, R3, 0xffffffff ;  /* 0xffffffff03037836 */ /* 0x000fe20000000000 */
[----:B------:R-:W-:Y:S01]  /*65e0*/  R2UR UR18, R6 ;  /* 0x00000000061272ca */ /* 0x000fe200000e0000 */
[----:B------:R-:W-:Y:S01]  /*65f0*/  UIADD3 UR22, UP0, UR46, 0x1f0, URZ ;  /* 0x000001f02e167890 */ /* 0x000fe2000ff1e03f */
[----:B------:R-:W-:Y:S01]  /*6600*/  R2UR UR10, R7 ;  /* 0x00000000070a72ca */ /* 0x000fe200000e0000 */
[----:B------:R-:W-:Y:S01]  /*6610*/  UMOV UR17, UR25 ;  /* 0x0000001900117c82 */ /* 0x000fe20008000000 */
[----:B------:R-:W-:Y:S01]  /*6620*/  R2UR UR42, R8 ;  /* 0x00000000082a72ca */ /* 0x000fe200000e0000 */
[----:B------:R-:W-:Y:S01]  /*6630*/  UMOV UR19, UR27 ;  /* 0x0000001b00137c82 */ /* 0x000fe20008000000 */
[----:B------:R-:W-:Y:S01]  /*6640*/  R2UR UR50, R9 ;  /* 0x00000000093272ca */ /* 0x000fe200000e0000 */
[----:B------:R-:W-:Y:S01]  /*6650*/  UIADD3 UR24, UR4, 0x800, URZ ;  /* 0x0000080004187890 */ /* 0x000fe2000fffe03f */
[----:B------:R-:W-:Y:S01]  /*6660*/  R2UR UR34, R12 ;  /* 0x000000000c2272ca */ /* 0x000fe200000e0000 */
[----:B------:R-:W-:Y:S01]  /*6670*/  UIADD3 UR16, UR4, 0x1000, URZ ;  /* 0x0000100004107890 */ /* 0x000fe2000fffe03f */
[----:B------:R-:W-:Y:S01]  /*6680*/  R2UR UR5, R5 ;  /* 0x00000000050572ca */ /* 0x000fe200000e0000 */
[----:B------:R-:W-:Y:S01]  /*6690*/  UIADD3 UR8, UR4, 0x1800, URZ ;  /* 0x0000180004087890 */ /* 0x000fe2000fffe03f */
[----:B------:R-:W-:Y:S01]  /*66a0*/  R2UR UR13, R33 ;  /* 0x00000000210d72ca */ /* 0x000fe200000e0000 */
[----:B------:R-:W-:Y:S01]  /*66b0*/  UMOV UR20, UR28 ;  /* 0x0000001c00147c82 */ /* 0x000fe20008000000 */
[----:B------:R-:W-:Y:S01]  /*66c0*/  UIADD3 UR40, UR4, 0x2000, URZ ;  /* 0x0000200004287890 */ /* 0x000fe2000fffe03f */
[----:B------:R-:W-:Y:S01]  /*66d0*/  ISETP.GT.AND P1, PT, R3, 0x1, PT ;  /* 0x000000010300780c */ /* 0x000fe20003f24270 */
[----:B------:R0:W-:Y:S01]  /*66e0*/  UTMALDG.3D [UR24], [UR14], desc[UR6] ;  /* 0x000006180e0075b4 */ /* 0x0001e20008011000 */
[----:B------:R-:W-:Y:S01]  /*66f0*/  UIADD3 UR48, UR4, 0x2800, URZ ;  /* 0x0000280004307890 */ /* 0x000fe2000fffe03f */
[----:B------:R-:W-:Y:S01]  /*6700*/  VIADD R5, R5, 0x1 ;  /* 0x0000000105057836 */ /* 0x000fe20000000000 */
[----:B------:R-:W-:Y:S01]  /*6710*/  UMOV UR9, UR25 ;  /* 0x0000001900097c82 */ /* 0x000fe20008000000 */
[----:B------:R-:W-:Y:S01]  /*6720*/  UMOV UR11, UR27 ;  /* 0x0000001b000b7c82 */ /* 0x000fe20008000000 */
[----:B------:R-:W-:Y:S01]  /*6730*/  UMOV UR12, UR28 ;  /* 0x0000001c000c7c82 */ /* 0x000fe20008000000 */
[----:B------:R-:W-:Y:S01]  /*6740*/  UMOV UR41, UR25 ;  /* 0x0000001900297c82 */ /* 0x000fe20008000000 */
[----:B------:R-:W-:Y:S01]  /*6750*/  UMOV UR43, UR27 ;  /* 0x0000001b002b7c82 */ /* 0x000fe20008000000 */
[----:B------:R1:W-:Y:S01]  /*6760*/  UTMALDG.3D [UR16], [UR14], desc[UR6] ;  /* 0x000006100e0075b4 */ /* 0x0003e20008011000 */
[----:B------:R-:W-:Y:S01]  /*6770*/  UMOV UR44, UR28 ;  /* 0x0000001c002c7c82 */ /* 0x000fe20008000000 */
[----:B------:R-:W-:Y:S01]  /*6780*/  UMOV UR49, UR25 ;  /* 0x0000001900317c82 */ /* 0x000fe20008000000 */
[----:B------:R-:W-:Y:S01]  /*6790*/  UMOV UR51, UR27 ;  /* 0x0000001b00337c82 */ /* 0x000fe20008000000 */
[----:B------:R-:W-:Y:S01]  /*67a0*/  UMOV UR52, UR28 ;  /* 0x0000001c00347c82 */ /* 0x000fe20008000000 */
[----:B------:R-:W-:Y:S01]  /*67b0*/  UIADD3 UR32, UR4, 0x4000, URZ ;  /* 0x0000400004207890 */ /* 0x000fe2000fffe03f */
[C---:B------:R-:W-:Y:S01]  /*67c0*/  ISETP.NE.AND P0, PT, R5.reuse, 0x4, PT ;  /* 0x000000040500780c */ /* 0x040fe20003f05270 */
[----:B------:R-:W-:Y:S01]  /*67d0*/  UMOV UR33, UR25 ;  /* 0x0000001900217c82 */ /* 0x000fe20008000000 */
[----:B------:R2:W-:Y:S01]  /*67e0*/  UTMALDG.3D [UR8], [UR14], desc[UR6] ;  /* 0x000006080e0075b4 */ /* 0x0005e20008011000 */
[----:B------:R-:W-:Y:S01]  /*67f0*/  UMOV UR35, UR27 ;  /* 0x0000001b00237c82 */ /* 0x000fe20008000000 */
[----:B------:R-:W-:Y:S01]  /*6800*/  UMOV UR36, UR28 ;  /* 0x0000001c00247c82 */ /* 0x000fe20008000000 */
[----:B------:R-:W-:Y:S01]  /*6810*/  UIADD3.X UR23, URZ, UR47, URZ, UP0, !UPT ;  /* 0x0000002f3f177290 */ /* 0x000fe200087fe43f */
[----:B------:R-:W-:Y:S01]  /*6820*/  SEL R37, RZ, 0x1, P0 ;  /* 0x00000001ff257807 */ /* 0x000fe20000000000 */
[----:B------:R-:W-:Y:S01]  /*6830*/  VIADD R2, R2, 0x40 ;  /* 0x0000004002027836 */ /* 0x000fe20000000000 */
[----:B------:R-:W-:-:S02]  /*6840*/  SEL R5, R5, RZ, P0 ;  /* 0x000000ff05057207 */ /* 0x000fc40000000000 */
[----:B0-----:R-:W-:Y:S01]  /*6850*/  R2UR UR26, R10 ;  /* 0x000000000a1a72ca */ /* 0x001fe200000e0000 */
[----:B------:R-:W-:Y:S01]  /*6860*/  UIADD3 UR24, UR4, 0x3000, URZ ;  /* 0x0000300004187890 */ /* 0x000fe2000fffe03f */
[----:B------:R0:W-:Y:S01]  /*6870*/  UTMALDG.3D [UR40], [UR14], desc[UR6] ;  /* 0x000006280e0075b4 */ /* 0x0001e20008011000 */
[----:B------:R-:W-:Y:S02]  /*6880*/  LOP3.LUT R4, R4, R37, RZ, 0x3c, !PT ;  /* 0x0000002504047212 */ /* 0x000fe400078e3cff */
[----:B-1----:R-:W-:Y:S01]  /*6890*/  R2UR UR18, R11 ;  /* 0x000000000b1272ca */ /* 0x002fe200000e0000 */
[----:B------:R-:W-:Y:S01]  /*68a0*/  UIADD3 UR16, UR4, 0x3800, URZ ;  /* 0x0000380004107890 */ /* 0x000fe2000fffe03f */
[----:B------:R-:W-:Y:S01]  /*68b0*/  UTMALDG.3D [UR48], [UR14], desc[UR6] ;  /* 0x000006300e0075b4 */ /* 0x000fe20008011000 */
[----:B--2---:R-:W-:Y:S01]  /*68c0*/  R2UR UR10, R13 ;  /* 0x000000000d0a72ca */ /* 0x004fe200000e0000 */
[----:B------:R-:W-:-:S04]  /*68d0*/  UIADD3 UR8, UR4, 0x4800, URZ ;  /* 0x0000480004087890 */ /* 0x000fc8000fffe03f */
[----:B------:R1:W-:Y:S01]  /*68e0*/  UTMALDG.3D [UR24], [UR14], desc[UR6] ;  /* 0x000006180e0075b4 */ /* 0x0003e20008011000 */
[----:B0-----:R-:W-:-:S04]  /*68f0*/  R2UR UR42, R14 ;  /* 0x000000000e2a72ca */ /* 0x001fc800000e0000 */
[----:B------:R0:W-:Y:S01]  /*6900*/  UTMALDG.3D [UR16], [UR14], desc[UR6] ;  /* 0x000006100e0075b4 */ /* 0x0001e20008011000 */
[----:B------:R-:W-:Y:S01]  /*6910*/  UIADD3 UR40, UR4, 0x5000, URZ ;  /* 0x0000500004287890 */ /* 0x000fe2000fffe03f */
[----:B------:R2:W-:Y:S01]  /*6920*/  UTMALDG.3D [UR32], [UR14], desc[UR6] ;  /* 0x000006200e0075b4 */ /* 0x0005e20008011000 */
[----:B-1----:R-:W-:Y:S01]  /*6930*/  R2UR UR26, R15 ;  /* 0x000000000f1a72ca */ /* 0x002fe200000e0000 */
[----:B------:R-:W-:Y:S01]  /*6940*/  UIADD3 UR24, UR4, 0x5800, URZ ;  /* 0x0000580004187890 */ /* 0x000fe2000fffe03f */
[----:B------:R1:W-:Y:S01]  /*6950*/  UTMALDG.3D [UR8], [UR14], desc[UR6] ;  /* 0x000006080e0075b4 */ /* 0x0003e20008011000 */
[----:B0-----:R-:W-:Y:S01]  /*6960*/  R2UR UR18, R20 ;  /* 0x00000000141272ca */ /* 0x001fe200000e0000 */
[----:B------:R-:W-:-:S03]  /*6970*/  UIADD3 UR16, UR4, 0x6000, URZ ;  /* 0x0000600004107890 */ /* 0x000fc6000fffe03f */
[----:B------:R0:W-:Y:S01]  /*6980*/  UTMALDG.3D [UR40], [UR14], desc[UR6] ;  /* 0x000006280e0075b4 */ /* 0x0001e20008011000 */
[----:B--2---:R-:W-:Y:S01]  /*6990*/  R2UR UR34, R34 ;  /* 0x00000000222272ca */ /* 0x004fe200000e0000 */
[----:B------:R-:W-:-:S04]  /*69a0*/  UIADD3 UR32, UR4, 0x7000, URZ ;  /* 0x0000700004207890 */ /* 0x000fc8000fffe03f */
[----:B------:R2:W-:Y:S01]  /*69b0*/  UTMALDG.3D [UR24], [UR14], desc[UR6] ;  /* 0x000006180e0075b4 */ /* 0x0005e20008011000 */
[----:B-1----:R-:W-:Y:S01]  /*69c0*/  R2UR UR10, R21 ;  /* 0x00000000150a72ca */ /* 0x002fe200000e0000 */
[----:B------:R-:W-:Y:S01]  /*69d0*/  UIADD3 UR8, UR4, 0x6800, URZ ;  /* 0x0000680004087890 */ /* 0x000fe2000fffe03f */
[----:B------:R1:W-:Y:S01]  /*69e0*/  UTMALDG.3D [UR16], [UR14], desc[UR6] ;  /* 0x000006100e0075b4 */ /* 0x0003e20008011000 */
[----:B0-----:R-:W-:Y:S01]  /*69f0*/  R2UR UR43, R31 ;  /* 0x000000001f2b72ca */ /* 0x001fe200000e0000 */
[----:B------:R-:W-:Y:S01]  /*6a00*/  ULEA UR40, UR5, UR13, 0xe ;  /* 0x0000000d05287291 */ /* 0x000fe2000f8e703f */
[----:B------:R-:W-:-:S08]  /*6a10*/  UMOV UR42, UR27 ;  /* 0x0000001b002a7c82 */ /* 0x000fd00008000000 */
[----:B------:R0:W-:Y:S01]  /*6a20*/  UTMALDG.3D [UR8], [UR14], desc[UR6] ;  /* 0x000006080e0075b4 */ /* 0x0001e20008011000 */
[----:B--2---:R-:W-:Y:S01]  /*6a30*/  R2UR UR26, R35 ;  /* 0x00000000231a72ca */ /* 0x004fe200000e0000 */
[----:B------:R-:W-:Y:S01]  /*6a40*/  UIADD3 UR24, UR4, 0x7800, URZ ;  /* 0x0000780004187890 */ /* 0x000fe2000fffe03f */
[----:B------:R2:W-:Y:S01]  /*6a50*/  UTMALDG.3D [UR32], [UR14], desc[UR6] ;  /* 0x000006200e0075b4 */ /* 0x0005e20008011000 */
[----:B-1----:R-:W-:Y:S01]  /*6a60*/  R2UR UR18, R36 ;  /* 0x00000000241272ca */ /* 0x002fe200000e0000 */
[----:B------:R-:W-:-:S09]  /*6a70*/  UIADD3 UR16, UR4, 0x8000, URZ ;  /* 0x0000800004107890 */ /* 0x000fd2000fffe03f */
[----:B------:R2:W-:Y:S01]  /*6a80*/  UTMALDG.3D [UR24], [UR14], desc[UR6] ;  /* 0x000006180e0075b4 */ /* 0x0005e20008011000 */
[----:B0-----:R-:W-:Y:S02]  /*6a90*/  UIADD3 UR10, UR27, 0x20, URZ ;  /* 0x000000201b0a7890 */ /* 0x001fe4000fffe03f */
[----:B------:R-:W-:Y:S01]  /*6aa0*/  UIADD3 UR8, UR40, 0x2000, URZ ;  /* 0x0000200028087890 */ /* 0x000fe2000fffe03f */
[----:B------:R2:W-:Y:S01]  /*6ab0*/  UTMALDG.3D [UR16], [UR14], desc[UR6] ;  /* 0x000006100e0075b4 */ /* 0x0005e20008011000 */
[----:B------:R-:W-:Y:S01]  /*6ac0*/  UMOV UR11, UR43 ;  /* 0x0000002b000b7c82 */ /* 0x000fe20008000000 */
[----:B------:R2:W-:Y:S06]  /*6ad0*/  UTMALDG.3D [UR40], [UR22], desc[UR6] ;  /* 0x00000628160075b4 */ /* 0x0005ec0008011000 */
[----:B------:R2:W-:Y:S02]  /*6ae0*/  UTMALDG.3D [UR8], [UR22], desc[UR6] ;  /* 0x00000608160075b4 */ /* 0x0005e40008011000 */
[----:B--2---:R-:W-:Y:S05]  /*6af0*/  @P1 BRA `(.L_x_118) ;  /* 0xfffffff800541947 */ /* 0x004fea000383ffff */
.L_x_112:
[----:B------:R-:W-:Y:S05]  /*6b00*/  BSYNC B6 ;  /* 0x0000000000067941 */ /* 0x000fea0003800000 */
.L_x_111:
[----:B------:R-:W-:Y:S01]  /*6b10*/  LOP3.LUT P1, RZ, R26, 0xff, RZ, 0xc0, !PT ;  /* 0x000000ff1aff7812 */ /* 0x000fe2000782c0ff */
[----:B------:R-:W-:Y:S01]  /*6b20*/  IMAD.IADD R24, R23, 0x1, R24 ;  /* 0x0000000117187824 */ /* 0x000fe200078e0218 */
[----:B------:R-:W-:Y:S01]  /*6b30*/  IADD3 R18, P2, R18, UR54, RZ ;  /* 0x0000003612127c10 */ /* 0x000fe2000ff5e0ff */
[----:B------:R-:W-:Y:S01]  /*6b40*/  ULDC.64 UR4, c[0x0][0x650] ;  /* 0x0001940000047ab9 */ /* 0x000fe20000000a00 */
[----:B------:R-:W-:Y:S01]  /*6b50*/  BSSY B0, `(.L_x_119) ;  /* 0x000006e000007945 */ /* 0x000fe20003800000 */
[----:B------:R-:W-:Y:S01]  /*6b60*/  IMAD.MOV.U32 R32, RZ, RZ, -0x1 ;  /* 0xffffffffff207424 */ /* 0x000fe200078e00ff */
[----:B------:R-:W-:Y:S01]  /*6b70*/  SHF.R.U32.HI R0, RZ, 0x2, R24 ;  /* 0x00000002ff007819 */ /* 0x000fe20000011618 */
[----:B------:R-:W-:Y:S01]  /*6b80*/  IMAD.MOV.U32 R31, RZ, RZ, -0x1 ;  /* 0xffffffffff1f7424 */ /* 0x000fe200078e00ff */
[----:B------:R-:W-:Y:S01]  /*6b90*/  ISETP.GT.U32.AND P0, PT, R24, 0x3, PT ;  /* 0x000000031800780c */ /* 0x000fe20003f04070 */
[----:B------:R-:W-:Y:S01]  /*6ba0*/  IMAD.MOV.U32 R30, RZ, RZ, -0x1 ;  /* 0xffffffffff1e7424 */ /* 0x000fe200078e00ff */
[----:B------:R-:W-:-:S02]  /*6bb0*/  LOP3.LUT R0, R0, 0x1, RZ, 0xc0, !PT ;  /* 0x0000000100007812 */ /* 0x000fc400078ec0ff */
[----:B------:R-:W-:Y:S01]  /*6bc0*/  ISETP.LT.U32.AND P0, PT, R23, 0x4, P0 ;  /* 0x000000041700780c */ /* 0x000fe20000701070 */
[----:B------:R-:W0:Y:S01]  /*6bd0*/  @P1 S2R R3, SR_CgaCtaId ;  /* 0x0000000000031919 */ /* 0x000e220000008800 */
[----:B------:R-:W-:Y:S02]  /*6be0*/  @P1 MOV R2, 0x400 ;  /* 0x0000040000021802 */ /* 0x000fe40000000f00 */
[----:B------:R-:W-:Y:S02]  /*6bf0*/  IADD3.X R17, R17, UR45, RZ, P2, !PT ;  /* 0x0000002d11117c10 */ /* 0x000fe400097fe4ff */
[----:B------:R-:W-:Y:S02]  /*6c00*/  ISETP.GE.U32.AND P2, PT, R18, UR4, PT ;  /* 0x0000000412007c0c */ /* 0x000fe4000bf46070 */
[----:B------:R-:W-:Y:S02]  /*6c10*/  LOP3.LUT R24, R24, 0x3, RZ, 0xc0, !PT ;  /* 0x0000000318187812 */ /* 0x000fe400078ec0ff */
[----:B------:R-:W-:-:S02]  /*6c20*/  PRMT R26, RZ, 0x7610, R26 ;  /* 0x00007610ff1a7816 */ /* 0x000fc4000000001a */
[----:B0-----:R-:W-:-:S04]  /*6c30*/  @P1 LEA R2, R3, R2, 0x18 ;  /* 0x0000000203021211 */ /* 0x001fc800078ec0ff */
[----:B------:R0:W-:Y:S01]  /*6c40*/  @P1 SYNCS.ARRIVE.TRANS64.A1T0 RZ, [R2+URZ+0x58], RZ ;  /* 0x000058ff02ff19a7 */ /* 0x0001e2000810003f */
[----:B------:R-:W-:Y:S02]  /*6c50*/  ISETP.NE.U32.AND P1, PT, R0, 0x1, PT ;  /* 0x000000010000780c */ /* 0x000fe40003f25070 */
[----:B------:R-:W-:Y:S02]  /*6c60*/  SEL R0, RZ, 0x1, !P0 ;  /* 0x00000001ff007807 */ /* 0x000fe40004000000 */
[----:B------:R-:W-:Y:S02]  /*6c70*/  ISETP.GE.U32.AND.EX P0, PT, R17, UR5, PT, P2 ;  /* 0x0000000511007c0c */ /* 0x000fe4000bf06120 */
[----:B------:R-:W-:-:S04]  /*6c80*/  ISETP.GT.U32.AND P1, PT, R23, 0x3, !P1 ;  /* 0x000000031700780c */ /* 0x000fc80004f24070 */
[----:B0-----:R-:W-:-:S04]  /*6c90*/  SEL R2, RZ, 0x1, !P1 ;  /* 0x00000001ff027807 */ /* 0x001fc80004800000 */
[--C-:B------:R-:W-:Y:S02]  /*6ca0*/  LOP3.LUT R25, R2, R25, R0.reuse, 0x96, !PT ;  /* 0x0000001902197212 */ /* 0x100fe400078e9600 */
[----:B------:R-:W-:Y:S01]  /*6cb0*/  PRMT R0, RZ, 0x7610, R0 ;  /* 0x00007610ff007816 */ /* 0x000fe20000000000 */
[----:B------:R-:W-:Y:S06]  /*6cc0*/  @P0 BRA `(.L_x_120) ;  /* 0x0000000400580947 */ /* 0x000fec0003800000 */
[----:B------:R-:W-:Y:S01]  /*6cd0*/  ULDC.64 UR4, c[0x0][0x628] ;  /* 0x00018a0000047ab9 */ /* 0x000fe20000000a00 */
[----:B------:R-:W0:Y:S01]  /*6ce0*/  S2R R8, SR_CTAID.X ;  /* 0x0000000000087919 */ /* 0x000e220000002500 */
[----:B------:R-:W-:Y:S01]  /*6cf0*/  ISETP.NE.U32.AND P0, PT, RZ, UR4, PT ;  /* 0x00000004ff007c0c */ /* 0x000fe2000bf05070 */
[----:B------:R-:W-:Y:S01]  /*6d00*/  ULDC UR7, c[0x0][0x630] ;  /* 0x00018c0000077ab9 */ /* 0x000fe20000000800 */
[----:B------:R-:W-:Y:S01]  /*6d10*/  IMAD.MOV.U32 R2, RZ, RZ, R18 ;  /* 0x000000ffff027224 */ /* 0x000fe200078e0012 */
[----:B------:R-:W1:Y:S01]  /*6d20*/  S2R R0, SR_CTAID.Y ;  /* 0x0000000000007919 */ /* 0x000e620000002600 */
[----:B------:R-:W-:Y:S01]  /*6d30*/  ISETP.NE.AND.EX P0, PT, RZ, UR5, PT, P0 ;  /* 0x00000005ff007c0c */ /* 0x000fe2000bf05300 */
[----:B------:R-:W-:-:S12]  /*6d40*/  IMAD.MOV.U32 R3, RZ, RZ, R17 ;  /* 0x000000ffff037224 */ /* 0x000fd800078e0011 */
[----:B------:R-:W-:Y:S05]  /*6d50*/  @!P0 BRA `(.L_x_121) ;  /* 0x0000000000288947 */ /* 0x000fea0003800000 */
[----:B------:R-:W-:Y:S02]  /*6d60*/  ULDC UR6, c[0x0][0x634] ;  /* 0x00018d0000067ab9 */ /* 0x000fe40000000800 */
[----:B------:R-:W-:-:S05]  /*6d70*/  IADD3 R7, P0, R18, UR6, RZ ;  /* 0x0000000612077c10 */ /* 0x000fca000ff1e0ff */
[----:B------:R-:W-:-:S04]  /*6d80*/  IMAD.X R9, RZ, RZ, R17, P0 ;  /* 0x000000ffff097224 */ /* 0x000fc800000e0611 */
[----:B------:R-:W-:-:S04]  /*6d90*/  IMAD.WIDE.U32 R4, R9, UR4, RZ ;  /* 0x0000000409047c25 */ /* 0x000fc8000f8e00ff */
[----:B------:R-:W-:-:S04]  /*6da0*/  IMAD.WIDE.U32 R4, P0, R7, UR5, R4 ;  /* 0x0000000507047c25 */ /* 0x000fc8000f800004 */
[----:B------:R-:W-:-:S04]  /*6db0*/  IMAD.WIDE.U32 R6, R7, UR4, RZ ;  /* 0x0000000407067c25 */ /* 0x000fc8000f8e00ff */
[----:B------:R-:W-:Y:S01]  /*6dc0*/  IMAD.X R3, RZ, RZ, RZ, P0 ;  /* 0x000000ffff037224 */ /* 0x000fe200000e06ff */
[----:B------:R-:W-:Y:S01]  /*6dd0*/  IADD3 RZ, P0, R7, R4, RZ ;  /* 0x0000000407ff7210 */ /* 0x000fe20007f1e0ff */
[----:B------:R-:W-:-:S04]  /*6de0*/  IMAD.MOV.U32 R2, RZ, RZ, R5 ;  /* 0x000000ffff027224 */ /* 0x000fc800078e0005 */
[----:B------:R-:W-:-:S08]  /*6df0*/  IMAD.WIDE.U32.X R2, R9, UR5, R2, P0 ;  /* 0x0000000509027c25 */ /* 0x000fd000080e0402 */
.L_x_121:
[--C-:B------:R-:W-:Y:S01]  /*6e00*/  SHF.R.U64 R30, R2, UR7, R3.reuse ;  /* 0x00000007021e7c19 */ /* 0x100fe20008001203 */
[----:B------:R-:W-:Y:S01]  /*6e10*/  ULDC.64 UR4, c[0x0][0x620] ;  /* 0x0001880000047ab9 */ /* 0x000fe20000000a00 */
[----:B------:R-:W-:Y:S01]  /*6e20*/  SHF.R.U32.HI R2, RZ, UR7, R3 ;  /* 0x00000007ff027c19 */ /* 0x000fe20008011603 */
[----:B------:R-:W-:Y:S01]  /*6e30*/  IMAD.MOV.U32 R3, RZ, RZ, R17 ;  /* 0x000000ffff037224 */ /* 0x000fe200078e0011 */
[----:B------:R-:W-:Y:S01]  /*6e40*/  IADD3 R5, P0, RZ, -R30, RZ ;  /* 0x8000001eff057210 */ /* 0x000fe20007f1e0ff */
[----:B------:R-:W2:Y:S01]  /*6e50*/  LDC R15, c[0x0][0x144] ;  /* 0x00005100ff0f7b82 */ /* 0x000ea20000000800 */
[----:B0-----:R-:W-:Y:S01]  /*6e60*/  I2FP.F32.U32 R6, R8 ;  /* 0x0000000800067245 */ /* 0x001fe20000201000 */
[----:B------:R-:W-:Y:S01]  /*6e70*/  ULDC.64 UR8, c[0x0][0x640] ;  /* 0x0001900000087ab9 */ /* 0x000fe20000000a00 */
[----:B------:R-:W-:Y:S01]  /*6e80*/  ULDC UR6, c[0x0][0x608] ;  /* 0x0001820000067ab9 */ /* 0x000fe20000000800 */
[----:B------:R-:W-:Y:S01]  /*6e90*/  IMAD.X R2, RZ, RZ, ~R2, P0 ;  /* 0x000000ffff027224 */ /* 0x000fe200000e0e02 */
[----:B------:R-:W-:-:S03]  /*6ea0*/  ISETP.NE.U32.AND P0, PT, RZ, UR8, PT ;  /* 0x00000008ff007c0c */ /* 0x000fc6000bf05070 */
[----:B------:R-:W-:Y:S01]  /*6eb0*/  IMAD R4, R2, UR4, RZ ;  /* 0x0000000402047c24 */ /* 0x000fe2000f8e02ff */
[----:B------:R-:W0:Y:S01]  /*6ec0*/  LDC R7, c[0x0][0x148] ;  /* 0x00005200ff077b82 */ /* 0x000e220000000800 */
[----:B------:R-:W-:Y:S01]  /*6ed0*/  IMAD.MOV.U32 R2, RZ, RZ, R18 ;  /* 0x000000ffff027224 */ /* 0x000fe200078e0012 */
[----:B------:R-:W-:-:S03]  /*6ee0*/  ISETP.NE.AND.EX P0, PT, RZ, UR9, PT, P0 ;  /* 0x00000009ff007c0c */ /* 0x000fc6000bf05300 */
[----:B------:R-:W-:Y:S01]  /*6ef0*/  IMAD.WIDE.U32 R2, R5, UR4, R2 ;  /* 0x0000000405027c25 */ /* 0x000fe2000f8e0002 */
[----:B------:R-:W-:-:S03]  /*6f00*/  ULDC UR4, c[0x0][0x150] ;  /* 0x0000540000047ab9 */ /* 0x000fc60000000800 */
[----:B------:R-:W-:Y:S02]  /*6f10*/  IMAD R5, R5, UR5, R4 ;  /* 0x0000000505057c24 */ /* 0x000fe4000f8e0204 */
[----:B------:R-:W-:Y:S01]  /*6f20*/  FMUL R4, R6, UR4 ;  /* 0x0000000406047c20 */ /* 0x000fe20008400000 */
[----:B------:R-:W-:Y:S01]  /*6f30*/  ULDC UR4, c[0x0][0x618] ;  /* 0x0001860000047ab9 */ /* 0x000fe20000000800 */
[----:B------:R-:W-:Y:S01]  /*6f40*/  ULDC UR5, c[0x0][0x154] ;  /* 0x0000550000057ab9 */ /* 0x000fe20000000800 */
[----:B------:R-:W-:-:S03]  /*6f50*/  IMAD.IADD R3, R3, 0x1, R5 ;  /* 0x0000000103037824 */ /* 0x000fc600078e0205 */
[----:B------:R-:W3:Y:S02]  /*6f60*/  F2I.U32.TRUNC.NTZ R4, R4 ;  /* 0x0000000400047305 */ /* 0x000ee4000020f000 */
[--C-:B------:R-:W-:Y:S02]  /*6f70*/  SHF.R.U64 R6, R2, UR4, R3.reuse ;  /* 0x0000000402067c19 */ /* 0x100fe40008001203 */
[----:B-1----:R-:W-:Y:S02]  /*6f80*/  I2FP.F32.U32 R2, R0 ;  /* 0x0000000000027245 */ /* 0x002fe40000201000 */
[----:B------:R-:W-:Y:S01]  /*6f90*/  SHF.R.U32.HI R3, RZ, UR4, R3 ;  /* 0x00000004ff037c19 */ /* 0x000fe20008011603 */
[----:B------:R-:W-:Y:S02]  /*6fa0*/  ULDC UR4, c[0x0][0x658] ;  /* 0x0001960000047ab9 */ /* 0x000fe40000000800 */
[----:B------:R-:W-:Y:S01]  /*6fb0*/  FMUL R11, R2, UR5 ;  /* 0x00000005020b7c20 */ /* 0x000fe20008400000 */
[----:B------:R-:W-:-:S02]  /*6fc0*/  SHF.R.U64 R10, R6, UR6, R3 ;  /* 0x00000006060a7c19 */ /* 0x000fc40008001203 */
[----:B------:R-:W-:-:S03]  /*6fd0*/  SHF.R.U32.HI R3, RZ, UR6, R3 ;  /* 0x00000006ff037c19 */ /* 0x000fc60008011603 */
[----:B------:R-:W1:Y:S01]  /*6fe0*/  F2I.U32.TRUNC.NTZ R11, R11 ;  /* 0x0000000b000b7305 */ /* 0x000e62000020f000 */
[--C-:B------:R-:W-:Y:S01]  /*6ff0*/  SHF.R.U64 R9, R10, UR4, R3.reuse ;  /* 0x000000040a097c19 */ /* 0x100fe20008001203 */
[----:B---3--:R-:W-:Y:S01]  /*7000*/  IMAD.MOV R4, RZ, RZ, -R4 ;  /* 0x000000ffff047224 */ /* 0x008fe200078e0a04 */
[----:B------:R-:W-:-:S03]  /*7010*/  SHF.R.U32.HI R13, RZ, UR4, R3 ;  /* 0x00000004ff0d7c19 */ /* 0x000fc60008011603 */
[----:B--2---:R-:W-:Y:S02]  /*7020*/  IMAD R8, R15, R4, R8 ;  /* 0x000000040f087224 */ /* 0x004fe400078e0208 */
[----:B------:R-:W-:Y:S02]  /*7030*/  IMAD.MOV.U32 R2, RZ, RZ, R9 ;  /* 0x000000ffff027224 */ /* 0x000fe400078e0009 */
[----:B------:R-:W-:Y:S01]  /*7040*/  IMAD.MOV.U32 R3, RZ, RZ, R13 ;  /* 0x000000ffff037224 */ /* 0x000fe200078e000d */
[----:B------:R-:W-:Y:S06]  /*7050*/  @!P0 BRA `(.L_x_122) ;  /* 0x0000000000288947 */ /* 0x000fec0003800000 */
[----:B------:R-:W-:Y:S02]  /*7060*/  ULDC UR4, c[0x0][0x64c] ;  /* 0x0001930000047ab9 */ /* 0x000fe40000000800 */
[----:B------:R-:W-:-:S05]  /*7070*/  IADD3 R3, P0, R9, UR4, RZ ;  /* 0x0000000409037c10 */ /* 0x000fca000ff1e0ff */
[----:B------:R-:W-:-:S04]  /*7080*/  IMAD.X R13, RZ, RZ, R13, P0 ;  /* 0x000000ffff0d7224 */ /* 0x000fc800000e060d */
[----:B------:R-:W-:-:S04]  /*7090*/  IMAD.WIDE.U32 R4, R13, UR8, RZ ;  /* 0x000000080d047c25 */ /* 0x000fc8000f8e00ff */
[----:B------:R-:W-:-:S04]  /*70a0*/  IMAD.WIDE.U32 R4, P0, R3, UR9, R4 ;  /* 0x0000000903047c25 */ /* 0x000fc8000f800004 */
[----:B------:R-:W-:-:S04]  /*70b0*/  IMAD.WIDE.U32 R2, R3, UR8, RZ ;  /* 0x0000000803027c25 */ /* 0x000fc8000f8e00ff */
[----:B------:R-:W-:Y:S01]  /*70c0*/  IMAD.MOV.U32 R2, RZ, RZ, R5 ;  /* 0x000000ffff027224 */ /* 0x000fe200078e0005 */
[----:B------:R-:W-:Y:S01]  /*70d0*/  IADD3 RZ, P1, R3, R4, RZ ;  /* 0x0000000403ff7210 */ /* 0x000fe20007f3e0ff */
[----:B------:R-:W-:-:S04]  /*70e0*/  IMAD.X R3, RZ, RZ, RZ, P0 ;  /* 0x000000ffff037224 */ /* 0x000fc800000e06ff */
[----:B------:R-:W-:-:S08]  /*70f0*/  IMAD.WIDE.U32.X R2, R13, UR9, R2, P1 ;  /* 0x000000090d027c25 */ /* 0x000fd000088e0402 */
.L_x_122:
[----:B------:R-:W2:Y:S01]  /*7100*/  LDC R4, c[0x0][0x65c] ;  /* 0x00019700ff047b82 */ /* 0x000ea20000000800 */
[----:B------:R-:W-:Y:S01]  /*7110*/  ULDC UR4, c[0x0][0x648] ;  /* 0x0001920000047ab9 */ /* 0x000fe20000000800 */
[----:B-1----:R-:W-:Y:S01]  /*7120*/  IMAD.MOV R11, RZ, RZ, -R11 ;  /* 0x000000ffff0b7224 */ /* 0x002fe200078e0a0b */
[----:B------:R-:W-:Y:S01]  /*7130*/  SHF.R.U64 R3, R2, UR4, R3 ;  /* 0x0000000402037c19 */ /* 0x000fe20008001203 */
[----:B------:R-:W-:Y:S01]  /*7140*/  ULDC UR4, c[0x0][0x638] ;  /* 0x00018e0000047ab9 */ /* 0x000fe20000000800 */
[----:B------:R-:W-:Y:S01]  /*7150*/  LOP3.LUT R10, R10, UR38, RZ, 0xc0, !PT ;  /* 0x000000260a0a7c12 */ /* 0x000fe2000f8ec0ff */
[----:B------:R-:W-:Y:S01]  /*7160*/  ULDC UR5, c[0x0][0x610] ;  /* 0x0001840000057ab9 */ /* 0x000fe20000000800 */
[----:B------:R-:W-:Y:S02]  /*7170*/  LOP3.LUT R6, R6, UR39, RZ, 0xc0, !PT ;  /* 0x0000002706067c12 */ /* 0x000fe4000f8ec0ff */
[----:B--2---:R-:W-:-:S13]  /*7180*/  ISETP.NE.AND P0, PT, R4, 0x1, PT ;  /* 0x000000010400780c */ /* 0x004fda0003f05270 */
[----:B0-----:R-:W-:Y:S02]  /*7190*/  @P0 IMAD R8, R7, R11, R0 ;  /* 0x0000000b07080224 */ /* 0x001fe400078e0200 */
[----:B------:R-:W-:Y:S02]  /*71a0*/  IMAD.MOV R0, RZ, RZ, -R3 ;  /* 0x000000ffff007224 */ /* 0x000fe400078e0a03 */
[----:B------:R-:W-:Y:S02]  /*71b0*/  IMAD R3, R3, UR37, R10 ;  /* 0x0000002503037c24 */ /* 0x000fe4000f8e020a */
[----:B------:R-:W-:Y:S01]  /*71c0*/  IMAD R9, R0, UR4, R9 ;  /* 0x0000000400097c24 */ /* 0x000fe2000f8e0209 */
[----:B------:R-:W-:Y:S01]  /*71d0*/  ULDC UR4, c[0x0][0x600] ;  /* 0x0001800000047ab9 */ /* 0x000fe20000000800 */
[----:B------:R-:W-:Y:S02]  /*71e0*/  IMAD R8, R3, UR5, R8 ;  /* 0x0000000503087c24 */ /* 0x000fe4000f8e0208 */
[----:B------:R-:W-:-:S02]  /*71f0*/  IMAD R9, R9, UR4, R6 ;  /* 0x0000000409097c24 */ /* 0x000fc4000f8e0206 */
[----:B------:R-:W-:-:S03]  /*7200*/  IMAD.MOV.U32 R0, RZ, RZ, 0x1 ;  /* 0x00000001ff007424 */ /* 0x000fc600078e00ff */
[----:B------:R-:W-:Y:S02]  /*7210*/  SEL R31, R9, R8, !P0 ;  /* 0x00000008091f7207 */ /* 0x000fe40004000000 */
[----:B------:R-:W-:-:S07]  /*7220*/  SEL R32, R8, R9, !P0 ;  /* 0x0000000908207207 */ /* 0x000fce0004000000 */
.L_x_120:
[----:B------:R-:W-:Y:S05]  /*7230*/  BSYNC B0 ;  /* 0x0000000000007941 */ /* 0x000fea0003800000 */
.L_x_119:
[----:B------:R-:W-:-:S13]  /*7240*/  LOP3.LUT P0, RZ, R0, 0xff, RZ, 0xc0, !PT ;  /* 0x000000ff00ff7812 */ /* 0x000fda000780c0ff */
[----:B------:R-:W-:Y:S05]  /*7250*/  @P0 BRA `(.L_x_123) ;  /* 0xffffffec00640947 */ /* 0x000fea000383ffff */
[----:B------:R-:W-:Y:S05]  /*7260*/  BSYNC B7 ;  /* 0x0000000000077941 */ /* 0x000fea0003800000 */
.L_x_109:
[----:B------:R-:W-:-:S03]  /*7270*/  UMOV UR4, 0xffffffff ;  /* 0xffffffff00047882 */ /* 0x000fc60000000000 */
[----:B------:R-:W-:Y:S05]  /*7280*/  BRA.DIV UR4, `(.L_x_124) ;  /* 0x0000000604487947 */ /* 0x000fea000b800000 */
[----:B------:R-:W-:-:S13]  /*7290*/  ELECT P6, URZ, PT ;  /* 0x00000000003f782f */ /* 0x000fda00038c0000 */
.L_x_140:
[----:B------:R-:W-:Y:S04]  /*72a0*/  BSSY B0, `(.L_x_125) ;  /* 0x000002b000007945 */ /* 0x000fe80003800000 */
[----:B------:R-:W-:Y:S05]  /*72b0*/  @!P6 BRA `(.L_x_126) ;  /* 0x0000000000a4e947 */ /* 0x000fea0003800000 */
[----:B------:R-:W-:-:S04]  /*72c0*/  LOP3.LUT R16, R16, 0x2, RZ, 0xfc, !PT ;  /* 0x0000000210107812 */ /* 0x000fc800078efcff */
[----:B------:R-:W-:-:S13]  /*72d0*/  ISETP.NE.AND P0, PT, R16, 0x3, PT ;  /* 0x000000031000780c */ /* 0x000fda0003f05270 */
[----:B------:R-:W-:Y:S05]  /*72e0*/  @!P0 BRA `(.L_x_127) ;  /* 0x0000000000048947 */ /* 0x000fea0003800000 */
[----:B------:R-:W-:Y:S01]  /*72f0*/  BPT.TRAP 0x1 ;  /* 0x000000040000795c */ /* 0x000fe20000300000 */
.L_x_127:
[----:B------:R-:W0:Y:S01]  /*7300*/  S2R R3, SR_CgaCtaId ;  /* 0x0000000000037919 */ /* 0x000e220000008800 */
[----:B------:R-:W-:Y:S02]  /*7310*/  MOV R0, 0x400 ;  /* 0x0000040000007802 */ /* 0x000fe40000000f00 */
[----:B------:R-:W-:Y:S02]  /*7320*/  SHF.L.U32 R2, R25, 0x1f, RZ ;  /* 0x0000001f19027819 */ /* 0x000fe400000006ff */
[----:B0-----:R-:W-:-:S05]  /*7330*/  LEA R3, R3, R0, 0x18 ;  /* 0x0000000003037211 */ /* 0x001fca00078ec0ff */
[----:B------:R-:W-:-:S04]  /*7340*/  VIADD R3, R3, 0x20 ;  /* 0x0000002003037836 */ /* 0x000fc80000000000 */
[C---:B------:R-:W-:Y:S02]  /*7350*/  IMAD R5, R24.reuse, 0x8, R3 ;  /* 0x0000000818057824 */ /* 0x040fe400078e0203 */
[----:B------:R-:W-:Y:S02]  /*7360*/  VIADD R24, R24, 0x1 ;  /* 0x0000000118187836 */ /* 0x000fe40000000000 */
[----:B------:R-:W0:Y:S03]  /*7370*/  SYNCS.PHASECHK.TRANS64.TRYWAIT P0, [R5+URZ], R2 ;  /* 0x00000002050075a7 */ /* 0x000e26000800017f */
[----:B------:R-:W-:-:S04]  /*7380*/  ISETP.NE.AND P1, PT, R24, 0x4, PT ;  /* 0x000000041800780c */ /* 0x000fc80003f25270 */
[----:B------:R-:W-:Y:S02]  /*7390*/  SEL R0, RZ, 0x1, P1 ;  /* 0x00000001ff007807 */ /* 0x000fe40000800000 */
[----:B------:R-:W-:Y:S02]  /*73a0*/  SEL R24, R24, RZ, P1 ;  /* 0x000000ff18187207 */ /* 0x000fe40000800000 */
[----:B------:R-:W-:-:S03]  /*73b0*/  LOP3.LUT R25, R25, R0, RZ, 0x3c, !PT ;  /* 0x0000000019197212 */ /* 0x000fc600078e3cff */
[----:B------:R-:W-:Y:S01]  /*73c0*/  IMAD R7, R24, 0x8, R3 ;  /* 0x0000000818077824 */ /* 0x000fe200078e0203 */
[----:B------:R-:W-:Y:S01]  /*73d0*/  SHF.L.U32 R4, R25, 0x1f, RZ ;  /* 0x0000001f19047819 */ /* 0x000fe200000006ff */
[----:B0-----:R-:W-:Y:S06]  /*73e0*/  @!P0 BRA `(.L_x_128) ;  /* 0x0000000400108947 */ /* 0x001fec0003800000 */
.L_x_141:
[----:B------:R-:W1:Y:S01]  /*73f0*/  SYNCS.PHASECHK.TRANS64.TRYWAIT P0, [R7+URZ], R4 ;  /* 0x00000004070075a7 */ /* 0x000e62000800017f */
[----:B------:R-:W-:-:S05]  /*7400*/  VIADD R0, R24, 0x1 ;  /* 0x0000000118007836 */ /* 0x000fca0000000000 */
[----:B------:R-:W-:-:S04]  /*7410*/  ISETP.NE.AND P1, PT, R0, 0x4, PT ;  /* 0x000000040000780c */ /* 0x000fc80003f25270 */
[----:B0-----:R-:W-:Y:S02]  /*7420*/  SEL R2, RZ, 0x1, P1 ;  /* 0x00000001ff027807 */ /* 0x001fe40000800000 */
[----:B------:R-:W-:Y:S02]  /*7430*/  SEL R0, R0, RZ, P1 ;  /* 0x000000ff00007207 */ /* 0x000fe40000800000 */
[----:B------:R-:W-:-:S03]  /*7440*/  LOP3.LUT R25, R25, R2, RZ, 0x3c, !PT ;  /* 0x0000000219197212 */ /* 0x000fc600078e3cff */
[----:B------:R-:W-:Y:S01]  /*7450*/  IMAD R6, R0, 0x8, R3 ;  /* 0x0000000800067824 */ /* 0x000fe200078e0203 */
[----:B------:R-:W-:Y:S01]  /*7460*/  SHF.L.U32 R5, R25, 0x1f, RZ ;  /* 0x0000001f19057819 */ /* 0x000fe200000006ff */
[----:B-1----:R-:W-:Y:S06]  /*7470*/  @!P0 BRA `(.L_x_129) ;  /* 0x0000000400008947 */ /* 0x002fec0003800000 */
.L_x_142:
[----:B------:R-:W1:Y:S01]  /*7480*/  SYNCS.PHASECHK.TRANS64.TRYWAIT P0, [R6+URZ], R5 ;  /* 0x00000005060075a7 */ /* 0x000e62000800017f */
[----:B------:R-:W-:-:S05]  /*7490*/  VIADD R0, R0, 0x1 ;  /* 0x0000000100007836 */ /* 0x000fca0000000000 */
[----:B------:R-:W-:-:S04]  /*74a0*/  ISETP.NE.AND P1, PT, R0, 0x4, PT ;  /* 0x000000040000780c */ /* 0x000fc80003f25270 */
[----:B------:R-:W-:Y:S02]  /*74b0*/  SEL R2, RZ, 0x1, P1 ;  /* 0x00000001ff027807 */ /* 0x000fe40000800000 */
[----:B------:R-:W-:Y:S02]  /*74c0*/  SEL R0, R0, RZ, P1 ;  /* 0x000000ff00007207 */ /* 0x000fe40000800000 */
[----:B------:R-:W-:Y:S01]  /*74d0*/  LOP3.LUT R2, R25, R2, RZ, 0x3c, !PT ;  /* 0x0000000219027212 */ /* 0x000fe200078e3cff */
[----:B-1----:R-:W-:Y:S06]  /*74e0*/  @!P0 BRA `(.L_x_130) ;  /* 0x0000000000f88947 */ /* 0x002fec0003800000 */
.L_x_143:
[----:B------:R-:W-:Y:S01]  /*74f0*/  IMAD R3, R0, 0x8, R3 ;  /* 0x0000000800037824 */ /* 0x000fe200078e0203 */
[----:B------:R-:W-:-:S07]  /*7500*/  SHF.L.U32 R0, R2, 0x1f, RZ ;  /* 0x0000001f02007819 */ /* 0x000fce00000006ff */
.L_x_131:
[----:B--2---:R2:W3:Y:S02]  /*7510*/  SYNCS.PHASECHK.TRANS64.TRYWAIT P0, [R3+URZ], R0 ;  /* 0x00000000030075a7 */ /* 0x0044e4000800017f */
[----:B---3--:R-:W-:Y:S05]  /*7520*/  @!P0 NANOSLEEP.SYNCS 0x989680 ;  /* 0x009896800000895d */ /* 0x008fea0003900000 */
[----:B------:R-:W3:Y:S02]  /*7530*/  @!P0 SYNCS.PHASECHK.TRANS64 P0, [R3+URZ], R0 ;  /* 0x00000000030085a7 */ /* 0x000ee4000800007f */
[----:B---3--:R-:W-:Y:S05]  /*7540*/  @!P0 BRA `(.L_x_131) ;  /* 0xfffffffc00f08947 */ /* 0x008fea000383ffff */
.L_x_126:
[----:B------:R-:W-:Y:S05]  /*7550*/  BSYNC B0 ;  /* 0x0000000000007941 */ /* 0x000fea0003800000 */
.L_x_125:
[----:B------:R-:W-:Y:S05]  /*7560*/  EXIT ;  /* 0x000000000000794d */ /* 0x000fea0003800000 */
.L_x_16:
[----:B------:R-:W-:Y:S02]  /*7570*/  IMAD.MOV.U32 R13, RZ, RZ, R2 ;  /* 0x000000ffff0d7224 */ /* 0x000fe400078e0002 */
[----:B------:R-:W-:Y:S02]  /*7580*/  IMAD.MOV.U32 R12, RZ, RZ, RZ ;  /* 0x000000ffff0c7224 */ /* 0x000fe400078e00ff */
[----:B------:R-:W-:Y:S02]  /*7590*/  IMAD.MOV.U32 R11, RZ, RZ, 0x1f ;  /* 0x0000001fff0b7424 */ /* 0x000fe400078e00ff */
[----:B------:R-:W-:-:S07]  /*75a0*/  IMAD.MOV.U32 R15, RZ, RZ, -0x1 ;  /* 0xffffffffff0f7424 */ /* 0x000fce00078e00ff */
[----:B-----5:R-:W-:Y:S05]  /*75b0*/  WARPSYNC.COLLECTIVE R15, `(.L_x_132) ;  /* 0x000000000f087348 */ /* 0x020fea0003c00000 */
[----:B------:R0:W1:Y:S02]  /*75c0*/  SHFL.IDX P6, R14, R13, R12, R11 ;  /* 0x0000000c0d0e7389 */ /* 0x00006400000c000b */
[----:B01---5:R-:W-:Y:S01]  /*75d0*/  ENDCOLLECTIVE ;  /* 0x000000000000791b */ /* 0x023fe20003800000 */
.L_x_132:
[----:B------:R-:W-:Y:S05]  /*75e0*/  BRA `(.L_x_133) ;  /* 0xffffffa000047947 */ /* 0x000fea000383ffff */
.L_x_20:
[----:B-1----:R1:W2:Y:S02]  /*75f0*/  SYNCS.PHASECHK.TRANS64.TRYWAIT P1, [R3+URZ], R0 ;  /* 0x00000000030075a7 */ /* 0x0022a4000802017f */
[----:B--2---:R-:W-:Y:S05]  /*7600*/  @!P1 NANOSLEEP.SYNCS 0x989680 ;  /* 0x009896800000995d */ /* 0x004fea0003900000 */
[----:B------:R-:W2:Y:S02]  /*7610*/  @!P1 SYNCS.PHASECHK.TRANS64 P1, [R3+URZ], R0 ;  /* 0x00000000030095a7 */ /* 0x000ea4000802007f */
[----:B--2---:R-:W-:Y:S05]  /*7620*/  @!P1 BRA `(.L_x_20) ;  /* 0xfffffffc00f09947 */ /* 0x004fea000383ffff */
[----:B------:R-:W-:Y:S05]  /*7630*/  BRA `(.L_x_19) ;  /* 0xffffffa000207947 */ /* 0x000fea000383ffff */
.L_x_25:
[----:B0-----:R0:W1:Y:S02]  /*7640*/  SYNCS.PHASECHK.TRANS64.TRYWAIT P1, [R3+URZ], R6 ;  /* 0x00000006030075a7 */ /* 0x001064000802017f */
[----:B-1----:R-:W-:Y:S05]  /*7650*/  @!P1 NANOSLEEP.SYNCS 0x989680 ;  /* 0x009896800000995d */ /* 0x002fea0003900000 */
[----:B------:R-:W1:Y:S02]  /*7660*/  @!P1 SYNCS.PHASECHK.TRANS64 P1, [R3+URZ], R6 ;  /* 0x00000006030095a7 */ /* 0x000e64000802007f */
[----:B-1----:R-:W-:Y:S05]  /*7670*/  @!P1 BRA `(.L_x_25) ;  /* 0xfffffffc00f09947 */ /* 0x002fea000383ffff */
[----:B------:R-:W-:Y:S05]  /*7680*/  BRA `(.L_x_24) ;  /* 0xffffffa400d47947 */ /* 0x000fea000383ffff */
.L_x_33:
[----:B------:R0:W0:Y:S02]  /*7690*/  SYNCS.PHASECHK.TRANS64.TRYWAIT P1, [R8+URZ], R9 ;  /* 0x00000009080075a7 */ /* 0x000024000802017f */
[----:B0-----:R-:W-:Y:S05]  /*76a0*/  @!P1 NANOSLEEP.SYNCS 0x989680 ;  /* 0x009896800000995d */ /* 0x001fea0003900000 */
[----:B------:R-:W0:Y:S02]  /*76b0*/  @!P1 SYNCS.PHASECHK.TRANS64 P1, [R8+URZ], R9 ;  /* 0x00000009080095a7 */ /* 0x000e24000802007f */
[----:B0-----:R-:W-:Y:S05]  /*76c0*/  @!P1 BRA `(.L_x_33) ;  /* 0xfffffffc00f09947 */ /* 0x001fea000383ffff */
[----:B------:R-:W-:Y:S05]  /*76d0*/  BRA `(.L_x_32) ;  /* 0xffffffac00e07947 */ /* 0x000fea000383ffff */
.L_x_110:
[----:B------:R-:W-:Y:S01]  /*76e0*/  BSSY B0, `(.L_x_134) ;  /* 0x0000006000007945 */ /* 0x000fe20003800000 */
[----:B------:R-:W-:-:S07]  /*76f0*/  IMAD.MOV.U32 R15, RZ, RZ, -0x1 ;  /* 0xffffffffff0f7424 */ /* 0x000fce00078e00ff */
[----:B------:R-:W-:Y:S05]  /*7700*/  WARPSYNC.COLLECTIVE R15, `(.L_x_135) ;  /* 0x000000000f0c7348 */ /* 0x000fea0003c00000 */
[----:B------:R-:W-:Y:S02]  /*7710*/  ELECT P6, UR62, PT ;  /* 0x00000000003e782f */ /* 0x000fe400038c0000 */
[----:B------:R-:W-:Y:S01]  /*7720*/  MOV R14, UR62 ;  /* 0x0000003e000e7c02 */ /* 0x000fe20008000f00 */
[----:B------:R-:W-:Y:S10]  /*7730*/  ENDCOLLECTIVE ;  /* 0x000000000000791b */ /* 0x000ff40003800000 */
.L_x_135:
[----:B------:R-:W-:Y:S05]  /*7740*/  BSYNC B0 ;  /* 0x0000000000007941 */ /* 0x000fea0003800000 */
.L_x_134:
[----:B------:R-:W-:Y:S05]  /*7750*/  BRA `(.L_x_136) ;  /* 0xffffffe800307947 */ /* 0x000fea000383ffff */
.L_x_115:
[----:B0-----:R0:W1:Y:S02]  /*7760*/  SYNCS.PHASECHK.TRANS64.TRYWAIT P0, [R37+URZ+0x20], R0 ;  /* 0x00002000250075a7 */ /* 0x001064000800017f */
[----:B-1----:R-:W-:Y:S05]  /*7770*/  @!P0 NANOSLEEP.SYNCS 0x989680 ;  /* 0x009896800000895d */ /* 0x002fea0003900000 */
[----:B------:R-:W1:Y:S02]  /*7780*/  @!P0 SYNCS.PHASECHK.TRANS64 P0, [R37+URZ+0x20], R0 ;  /* 0x00002000250085a7 */ /* 0x000e64000800007f */
[----:B-1----:R-:W-:Y:S05]  /*7790*/  @!P0 BRA `(.L_x_115) ;  /* 0xfffffffc00f08947 */ /* 0x002fea000383ffff */
[----:B------:R-:W-:Y:S05]  /*77a0*/  BRA `(.L_x_137) ;  /* 0xffffffec00387947 */ /* 0x000fea000383ffff */
.L_x_124:
[----:B------:R-:W-:Y:S01]  /*77b0*/  BSSY B0, `(.L_x_138) ;  /* 0x0000006000007945 */ /* 0x000fe20003800000 */
[----:B------:R-:W-:-:S07]  /*77c0*/  IMAD.MOV.U32 R15, RZ, RZ, -0x1 ;  /* 0xffffffffff0f7424 */ /* 0x000fce00078e00ff */
[----:B------:R-:W-:Y:S05]  /*77d0*/  WARPSYNC.COLLECTIVE R15, `(.L_x_139) ;  /* 0x000000000f0c7348 */ /* 0x000fea0003c00000 */
[----:B------:R-:W-:Y:S02]  /*77e0*/  ELECT P6, UR62, PT ;  /* 0x00000000003e782f */ /* 0x000fe400038c0000 */
[----:B------:R-:W-:Y:S01]  /*77f0*/  MOV R14, UR62 ;  /* 0x0000003e000e7c02 */ /* 0x000fe20008000f00 */
[----:B------:R-:W-:Y:S10]  /*7800*/  ENDCOLLECTIVE ;  /* 0x000000000000791b */ /* 0x000ff40003800000 */
.L_x_139:
[----:B------:R-:W-:Y:S05]  /*7810*/  BSYNC B0 ;  /* 0x0000000000007941 */ /* 0x000fea0003800000 */
.L_x_138:
[----:B------:R-:W-:Y:S05]  /*7820*/  BRA `(.L_x_140) ;  /* 0xfffffff8009c7947 */ /* 0x000fea000383ffff */
.L_x_128:
[----:B0-----:R0:W1:Y:S02]  /*7830*/  SYNCS.PHASECHK.TRANS64.TRYWAIT P0, [R5+URZ], R2 ;  /* 0x00000002050075a7 */ /* 0x001064000800017f */
[----:B-1----:R-:W-:Y:S05]  /*7840*/  @!P0 NANOSLEEP.SYNCS 0x989680 ;  /* 0x009896800000895d */ /* 0x002fea0003900000 */
[----:B------:R-:W1:Y:S02]  /*7850*/  @!P0 SYNCS.PHASECHK.TRANS64 P0, [R5+URZ], R2 ;  /* 0x00000002050085a7 */ /* 0x000e64000800007f */
[----:B-1----:R-:W-:Y:S05]  /*7860*/  @!P0 BRA `(.L_x_128) ;  /* 0xfffffffc00f08947 */ /* 0x002fea000383ffff */
[----:B------:R-:W-:Y:S05]  /*7870*/  BRA `(.L_x_141) ;  /* 0xfffffff800dc7947 */ /* 0x000fea000383ffff */
.L_x_129:
[----:B0-----:R0:W1:Y:S02]  /*7880*/  SYNCS.PHASECHK.TRANS64.TRYWAIT P0, [R7+URZ], R4 ;  /* 0x00000004070075a7 */ /* 0x001064000800017f */
[----:B-1----:R-:W-:Y:S05]  /*7890*/  @!P0 NANOSLEEP.SYNCS 0x989680 ;  /* 0x009896800000895d */ /* 0x002fea0003900000 */
[----:B------:R-:W1:Y:S02]  /*78a0*/  @!P0 SYNCS.PHASECHK.TRANS64 P0, [R7+URZ], R4 ;  /* 0x00000004070085a7 */ /* 0x000e64000800007f */
[----:B-1----:R-:W-:Y:S05]  /*78b0*/  @!P0 BRA `(.L_x_129) ;  /* 0xfffffffc00f08947 */ /* 0x002fea000383ffff */
[----:B------:R-:W-:Y:S05]  /*78c0*/  BRA `(.L_x_142) ;  /* 0xfffffff800ec7947 */ /* 0x000fea000383ffff */
.L_x_130:
[----:B-1----:R1:W2:Y:S02]  /*78d0*/  SYNCS.PHASECHK.TRANS64.TRYWAIT P0, [R6+URZ], R5 ;  /* 0x00000005060075a7 */ /* 0x0022a4000800017f */
[----:B--2---:R-:W-:Y:S05]  /*78e0*/  @!P0 NANOSLEEP.SYNCS 0x989680 ;  /* 0x009896800000895d */ /* 0x004fea0003900000 */
[----:B------:R-:W2:Y:S02]  /*78f0*/  @!P0 SYNCS.PHASECHK.TRANS64 P0, [R6+URZ], R5 ;  /* 0x00000005060085a7 */ /* 0x000ea4000800007f */
[----:B--2---:R-:W-:Y:S05]  /*7900*/  @!P0 BRA `(.L_x_130) ;  /* 0xfffffffc00f08947 */ /* 0x004fea000383ffff */
[----:B------:R-:W-:Y:S05]  /*7910*/  BRA `(.L_x_143) ;  /* 0xfffffff800f47947 */ /* 0x000fea000383ffff */
.L_x_144:
[----:B------:R-:W-:-:S00]  /*7920*/  BRA `(.L_x_144) ;  /* 0xfffffffc00fc7947 */ /* 0x000fc0000383ffff */
[----:B------:R-:W-:-:S00]  /*7930*/  NOP ;  /* 0x0000000000007918 */ /* 0x000fc00000000000 */
        /* <DEDUP_REMOVED lines=12> */
.L_x_145:


//--------------------- .nv.global.init           --------------------------
	.section	.nv.global.init,"aw",@progbits
.nv.global.init:
	.type		$str$24,@object
	.size		$str$24,($str$25 - $str$24)
$str$24:
        /*0000*/ 	.byte	0x28, 0x61, 0x64, 0x64, 0x72, 0x65, 0x73, 0x73, 0x20, 0x26, 0x20, 0x6d, 0x61, 0x73, 0x6b, 0x29
        /*0010*/ 	.byte	0x20, 0x3d, 0x3d, 0x20, 0x30, 0x00
	.type		$str$25,@object
	.size		$str$25,(__unnamed_1 - $str$25)
$str$25:
        /*0016*/ 	.byte	0x2f, 0x74, 0x6d, 0x70, 0x2f, 0x63, 0x75, 0x74, 0x6c, 0x61, 0x73, 0x73, 0x5f, 0x73, 0x77, 0x65
        /*0026*/ 	.byte	0x65, 0x70, 0x5f, 0x73, 0x72, 0x63, 0x2f, 0x69, 0x6e, 0x63, 0x6c, 0x75, 0x64, 0x65, 0x2f, 0x63
        /*0036*/ 	.byte	0x75, 0x74, 0x65, 0x2f, 0x70, 0x6f, 0x69, 0x6e, 0x74, 0x65, 0x72, 0x5f, 0x66, 0x6c, 0x61, 0x67
        /*0046*/ 	.byte	0x67, 0x65, 0x64, 0x2e, 0x68, 0x70, 0x70, 0x00
	.type		__unnamed_1,@object
	.size		__unnamed_1,(__unnamed_2 - __unnamed_1)
__unnamed_1:
        /*004e*/ 	.byte	0x61, 0x75, 0x74, 0x6f, 0x20, 0x63, 0x75, 0x74, 0x65, 0x3a, 0x3a, 0x61, 0x73, 0x5f, 0x70, 0x6f
        /* <DEDUP_REMOVED lines=27> */
        /*020e*/ 	.byte	0x38, 0x31, 0x39, 0x32, 0x3e, 0x3e, 0x3e, 0x3e, 0x3e, 0x20, 0x26, 0x5d, 0x00
	.type		__unnamed_2,@object
	.size		__unnamed_2,(.L_1 - __unnamed_2)
__unnamed_2:
        /* <DEDUP_REMOVED lines=29> */
.L_1:


//--------------------- .nv.shared._ZN7cutlass13device_kernelINS_4gemm6kernel13GemmUniversalIN4cute5tupleIJiiiiEEENS1_10collective13CollectiveMmaINS1_39MainloopSm90TmaGmmaRmemAWarpSpecializedILi4ENS5_IJNS4_1CILi1EEESB_SB_EEENS1_35KernelTmaWarpSpecializedCooperativeEEENS5_IJNSA_ILi128EEENSA_ILi64EEESG_EEENS_10tfloat32_tENS5_IJlSB_lEEESI_NS5_IJSB_llEEENS4_8TiledMMAINS4_8MMA_AtomIJNS4_4SM904GMMA29MMA_64x64x8_F32TF32TF32_RS_TNILNSO_7ScaleInE1ELSQ_1EEEEEENS4_6LayoutINS5_IJNSA_ILi2EEESB_SB_EEENS5_IJSB_NSA_ILi0EEESW_EEEEENS5_IJNS4_10UnderscoreESZ_SZ_EEEEENS4_13SM90_TMA_LOADENS4_14ComposedLayoutINS4_7SwizzleILi3ELi4ELi3EEENS4_18smem_ptr_flag_bitsILi32EEENST_INS5_IJNSA_ILi8EEENSA_ILi32EEEEEENS5_IJS19_SB_EEEEEEEvNS4_8identityES12_NS13_INS14_ILi1ELi4ELi3EEES17_NST_INS5_IJS18_S18_EEENS5_IJSB_S18_EEEEEEENS4_9Copy_AtomIJNS4_39AutoVectorizingCopyWithAssumedAlignmentILi128EEESI_EEES1E_EENS_8epilogue10collective6detail29Sm90TmaWarpSpecializedAdapterINS1Q_15DefaultEpilogueISI_SJ_SJ_NS1P_6thread17LinearCombinationISI_Li1EffLNS1U_9ScaleType4KindE0ELNS_15FloatRoundStyleE2ESI_EENS1_15EpilogueDefaultEEEEEvvEEEEvNT_6ParamsE --------------------------
	.section	.nv.shared._ZN7cutlass13device_kernelINS_4gemm6kernel13GemmUniversalIN4cute5tupleIJiiiiEEENS1_10collective13CollectiveMmaINS1_39MainloopSm90TmaGmmaRmemAWarpSpecializedILi4ENS5_IJNS4_1CILi1EEESB_SB_EEENS1_35KernelTmaWarpSpecializedCooperativeEEENS5_IJNSA_ILi128EEENSA_ILi64EEESG_EEENS_10tfloat32_tENS5_IJlSB_lEEESI_NS5_IJSB_llEEENS4_8TiledMMAINS4_8MMA_AtomIJNS4_4SM904GMMA29MMA_64x64x8_F32TF32TF32_RS_TNILNSO_7ScaleInE1ELSQ_1EEEEEENS4_6LayoutINS5_IJNSA_ILi2EEESB_SB_EEENS5_IJSB_NSA_ILi0EEESW_EEEEENS5_IJNS4_10UnderscoreESZ_SZ_EEEEENS4_13SM90_TMA_LOADENS4_14ComposedLayoutINS4_7SwizzleILi3ELi4ELi3EEENS4_18smem_ptr_flag_bitsILi32EEENST_INS5_IJNSA_ILi8EEENSA_ILi32EEEEEENS5_IJS19_SB_EEEEEEEvNS4_8identityES12_NS13_INS14_ILi1ELi4ELi3EEES17_NST_INS5_IJS18_S18_EEENS5_IJSB_S18_EEEEEEENS4_9Copy_AtomIJNS4_39AutoVectorizingCopyWithAssumedAlignmentILi128EEESI_EEES1E_EENS_8epilogue10collective6detail29Sm90TmaWarpSpecializedAdapterINS1Q_15DefaultEpilogueISI_SJ_SJ_NS1P_6thread17LinearCombinationISI_Li1EffLNS1U_9ScaleType4KindE0ELNS_15FloatRoundStyleE2ESI_EENS1_15EpilogueDefaultEEEEEvvEEEEvNT_6ParamsE,"aw",@nobits
	.sectionflags	@""
	.align	16
	.zero		1024


//--------------------- .nv.shared.reserved.0     --------------------------
	.section	.nv.shared.reserved.0,"aw",@nobits
	.weak		__nv_reservedSMEM_offset_0_alias
	.size		__nv_reservedSMEM_offset_0_alias, 0, 0
	.other		__nv_reservedSMEM_offset_0_alias,@"STO_CUDA_RESERVED_SHARED STV_DEFAULT"
__nv_reservedSMEM_offset_0_alias:
	.zero		0


//--------------------- .nv.global                --------------------------
	.section	.nv.global,"aw",@nobits
.nv.global:
	.type		_ZN40_INTERNAL_eaaf6b7f_4_k_cu_5d317560_308854cute1_E,@object
	.size		_ZN40_INTERNAL_eaaf6b7f_4_k_cu_5d317560_308854cute1_E,(_ZN40_INTERNAL_eaaf6b7f_4_k_cu_5d317560_308854cuda3std3__45__cpo6cbeginE - _ZN40_INTERNAL_eaaf6b7f_4_k_cu_5d317560_308854cute1_E)
_ZN40_INTERNAL_eaaf6b7f_4_k_cu_5d317560_308854cute1_E:
	.zero		1
	.type		_ZN40_INTERNAL_eaaf6b7f_4_k_cu_5d317560_308854cuda3std3__45__cpo6cbeginE,@object
	.size		_ZN40_INTERNAL_eaaf6b7f_4_k_cu_5d317560_308854cuda3std3__45__cpo6cbeginE,(_ZN40_INTERNAL_eaaf6b7f_4_k_cu_5d317560_308854cuda3std3__48in_placeE - _ZN40_INTERNAL_eaaf6b7f_4_k_cu_5d317560_308854cuda3std3__45__cpo6cbeginE)
_ZN40_INTERNAL_eaaf6b7f_4_k_cu_5d317560_308854cuda3std3__45__cpo6cbeginE:
	.zero		1
	.type		_ZN40_INTERNAL_eaaf6b7f_4_k_cu_5d317560_308854cuda3std3__48in_placeE,@object
	.size		_ZN40_INTERNAL_eaaf6b7f_4_k_cu_5d317560_308854cuda3std3__48in_placeE,(_ZN40_INTERNAL_eaaf6b7f_4_k_cu_5d317560_308854cuda3std6ranges3__45__cpo9iter_moveE - _ZN40_INTERNAL_eaaf6b7f_4_k_cu_5d317560_308854cuda3std3__48in_placeE)
_ZN40_INTERNAL_eaaf6b7f_4_k_cu_5d317560_308854cuda3std3__48in_placeE:
	.zero		1
	.type		_ZN40_INTERNAL_eaaf6b7f_4_k_cu_5d317560_308854cuda3std6ranges3__45__cpo9iter_moveE,@object
	.size		_ZN40_INTERNAL_eaaf6b7f_4_k_cu_5d317560_308854cuda3std6ranges3__45__cpo9iter_moveE,(_ZN40_INTERNAL_eaaf6b7f_4_k_cu_5d317560_308854cuda3std3__45__cpo5beginE - _ZN40_INTERNAL_eaaf6b7f_4_k_cu_5d317560_308854cuda3std6ranges3__45__cpo9iter_moveE)
_ZN40_INTERNAL_eaaf6b7f_4_k_cu_5d317560_308854cuda3std6ranges3__45__cpo9iter_moveE:
	.zero		1
	.type		_ZN40_INTERNAL_eaaf6b7f_4_k_cu_5d317560_308854cuda3std3__45__cpo5beginE,@object
	.size		_ZN40_INTERNAL_eaaf6b7f_4_k_cu_5d317560_308854cuda3std3__45__cpo5beginE,(_ZN40_INTERNAL_eaaf6b7f_4_k_cu_5d317560_308854cuda3std3__442_GLOBAL__N__eaaf6b7f_4_k_cu_5d317560_308856ignoreE - _ZN40_INTERNAL_eaaf6b7f_4_k_cu_5d317560_308854cuda3std3__45__cpo5beginE)
_ZN40_INTERNAL_eaaf6b7f_4_k_cu_5d317560_308854cuda3std3__45__cpo5beginE:
	.zero		1
	.type		_ZN40_INTERNAL_eaaf6b7f_4_k_cu_5d317560_308854cuda3std3__442_GLOBAL__N__eaaf6b7f_4_k_cu_5d317560_308856ignoreE,@object
	.size		_ZN40_INTERNAL_eaaf6b7f_4_k_cu_5d317560_308854cuda3std3__442_GLOBAL__N__eaaf6b7f_4_k_cu_5d317560_308856ignoreE,(_ZN40_INTERNAL_eaaf6b7f_4_k_cu_5d317560_308854cute7productE - _ZN40_INTERNAL_eaaf6b7f_4_k_cu_5d317560_308854cuda3std3__442_GLOBAL__N__eaaf6b7f_4_k_cu_5d317560_308856ignoreE)
_ZN40_INTERNAL_eaaf6b7f_4_k_cu_5d317560_308854cuda3std3__442_GLOBAL__N__eaaf6b7f_4_k_cu_5d317560_308856ignoreE:
	.zero		1
	.type		_ZN40_INTERNAL_eaaf6b7f_4_k_cu_5d317560_308854cute7productE,@object
	.size		_ZN40_INTERNAL_eaaf6b7f_4_k_cu_5d317560_308854cute7productE,(_ZN40_INTERNAL_eaaf6b7f_4_k_cu_5d317560_308854cuda3std3__45__cpo3endE - _ZN40_INTERNAL_eaaf6b7f_4_k_cu_5d317560_308854cute7productE)
_ZN40_INTERNAL_eaaf6b7f_4_k_cu_5d317560_308854cute7productE:
	.zero		1
	.type		_ZN40_INTERNAL_eaaf6b7f_4_k_cu_5d317560_308854cuda3std3__45__cpo3endE,@object
	.size		_ZN40_INTERNAL_eaaf6b7f_4_k_cu_5d317560_308854cuda3std3__45__cpo3endE,(_ZN40_INTERNAL_eaaf6b7f_4_k_cu_5d317560_308854cuda3std3__419piecewise_constructE - _ZN40_INTERNAL_eaaf6b7f_4_k_cu_5d317560_308854cuda3std3__45__cpo3endE)
_ZN40_INTERNAL_eaaf6b7f_4_k_cu_5d317560_308854cuda3std3__45__cpo3endE:
	.zero		1
	.type		_ZN40_INTERNAL_eaaf6b7f_4_k_cu_5d317560_308854cuda3std3__419piecewise_constructE,@object
	.size		_ZN40_INTERNAL_eaaf6b7f_4_k_cu_5d317560_308854cuda3std3__419piecewise_constructE,(_ZN40_INTERNAL_eaaf6b7f_4_k_cu_5d317560_308854cuda3std3__45__cpo4cendE - _ZN40_INTERNAL_eaaf6b7f_4_k_cu_5d317560_308854cuda3std3__419piecewise_constructE)
_ZN40_INTERNAL_eaaf6b7f_4_k_cu_5d317560_308854cuda3std3__419piecewise_constructE:
	.zero		1
	.type		_ZN40_INTERNAL_eaaf6b7f_4_k_cu_5d317560_308854cuda3std3__45__cpo4cendE,@object
	.size		_ZN40_INTERNAL_eaaf6b7f_4_k_cu_5d317560_308854cuda3std3__45__cpo4cendE,(_ZN40_INTERNAL_eaaf6b7f_4_k_cu_5d317560_308854cuda3std6ranges3__45__cpo4swapE - _ZN40_INTERNAL_eaaf6b7f_4_k_cu_5d317560_308854cuda3std3__45__cpo4cendE)
_ZN40_INTERNAL_eaaf6b7f_4_k_cu_5d317560_308854cuda3std3__45__cpo4cendE:
	.zero		1
	.type		_ZN40_INTERNAL_eaaf6b7f_4_k_cu_5d317560_308854cuda3std6ranges3__45__cpo4swapE,@object
	.size		_ZN40_INTERNAL_eaaf6b7f_4_k_cu_5d317560_308854cuda3std6ranges3__45__cpo4swapE,(.L_9 - _ZN40_INTERNAL_eaaf6b7f_4_k_cu_5d317560_308854cuda3std6ranges3__45__cpo4swapE)
_ZN40_INTERNAL_eaaf6b7f_4_k_cu_5d317560_308854cuda3std6ranges3__45__cpo4swapE:
	.zero		1
.L_9:


//--------------------- .nv.constant0._ZN7cutlass13device_kernelINS_4gemm6kernel13GemmUniversalIN4cute5tupleIJiiiiEEENS1_10collective13CollectiveMmaINS1_39MainloopSm90TmaGmmaRmemAWarpSpecializedILi4ENS5_IJNS4_1CILi1EEESB_SB_EEENS1_35KernelTmaWarpSpecializedCooperativeEEENS5_IJNSA_ILi128EEENSA_ILi64EEESG_EEENS_10tfloat32_tENS5_IJlSB_lEEESI_NS5_IJSB_llEEENS4_8TiledMMAINS4_8MMA_AtomIJNS4_4SM904GMMA29MMA_64x64x8_F32TF32TF32_RS_TNILNSO_7ScaleInE1ELSQ_1EEEEEENS4_6LayoutINS5_IJNSA_ILi2EEESB_SB_EEENS5_IJSB_NSA_ILi0EEESW_EEEEENS5_IJNS4_10UnderscoreESZ_SZ_EEEEENS4_13SM90_TMA_LOADENS4_14ComposedLayoutINS4_7SwizzleILi3ELi4ELi3EEENS4_18smem_ptr_flag_bitsILi32EEENST_INS5_IJNSA_ILi8EEENSA_ILi32EEEEEENS5_IJS19_SB_EEEEEEEvNS4_8identityES12_NS13_INS14_ILi1ELi4ELi3EEES17_NST_INS5_IJS18_S18_EEENS5_IJSB_S18_EEEEEEENS4_9Copy_AtomIJNS4_39AutoVectorizingCopyWithAssumedAlignmentILi128EEESI_EEES1E_EENS_8epilogue10collective6detail29Sm90TmaWarpSpecializedAdapterINS1Q_15DefaultEpilogueISI_SJ_SJ_NS1P_6thread17LinearCombinationISI_Li1EffLNS1U_9ScaleType4KindE0ELNS_15FloatRoundStyleE2ESI_EENS1_15EpilogueDefaultEEEEEvvEEEEvNT_6ParamsE --------------------------
	.section	.nv.constant0._ZN7cutlass13device_kernelINS_4gemm6kernel13GemmUniversalIN4cute5tupleIJiiiiEEENS1_10collective13CollectiveMmaINS1_39MainloopSm90TmaGmmaRmemAWarpSpecializedILi4ENS5_IJNS4_1CILi1EEESB_SB_EEENS1_35KernelTmaWarpSpecializedCooperativeEEENS5_IJNSA_ILi128EEENSA_ILi64EEESG_EEENS_10tfloat32_tENS5_IJlSB_lEEESI_NS5_IJSB_llEEENS4_8TiledMMAINS4_8MMA_AtomIJNS4_4SM904GMMA29MMA_64x64x8_F32TF32TF32_RS_TNILNSO_7ScaleInE1ELSQ_1EEEEEENS4_6LayoutINS5_IJNSA_ILi2EEESB_SB_EEENS5_IJSB_NSA_ILi0EEESW_EEEEENS5_IJNS4_10UnderscoreESZ_SZ_EEEEENS4_13SM90_TMA_LOADENS4_14ComposedLayoutINS4_7SwizzleILi3ELi4ELi3EEENS4_18smem_ptr_flag_bitsILi32EEENST_INS5_IJNSA_ILi8EEENSA_ILi32EEEEEENS5_IJS19_SB_EEEEEEEvNS4_8identityES12_NS13_INS14_ILi1ELi4ELi3EEES17_NST_INS5_IJS18_S18_EEENS5_IJSB_S18_EEEEEEENS4_9Copy_AtomIJNS4_39AutoVectorizingCopyWithAssumedAlignmentILi128EEESI_EEES1E_EENS_8epilogue10collective6detail29Sm90TmaWarpSpecializedAdapterINS1Q_15DefaultEpilogueISI_SJ_SJ_NS1P_6thread17LinearCombinationISI_Li1EffLNS1U_9ScaleType4KindE0ELNS_15FloatRoundStyleE2ESI_EENS1_15EpilogueDefaultEEEEEvvEEEEvNT_6ParamsE,"a",@progbits
	.sectionflags	@""
	.align	4
.nv.constant0._ZN7cutlass13device_kernelINS_4gemm6kernel13GemmUniversalIN4cute5tupleIJiiiiEEENS1_10collective13CollectiveMmaINS1_39MainloopSm90TmaGmmaRmemAWarpSpecializedILi4ENS5_IJNS4_1CILi1EEESB_SB_EEENS1_35KernelTmaWarpSpecializedCooperativeEEENS5_IJNSA_ILi128EEENSA_ILi64EEESG_EEENS_10tfloat32_tENS5_IJlSB_lEEESI_NS5_IJSB_llEEENS4_8TiledMMAINS4_8MMA_AtomIJNS4_4SM904GMMA29MMA_64x64x8_F32TF32TF32_RS_TNILNSO_7ScaleInE1ELSQ_1EEEEEENS4_6LayoutINS5_IJNSA_ILi2EEESB_SB_EEENS5_IJSB_NSA_ILi0EEESW_EEEEENS5_IJNS4_10UnderscoreESZ_SZ_EEEEENS4_13SM90_TMA_LOADENS4_14ComposedLayoutINS4_7SwizzleILi3ELi4ELi3EEENS4_18smem_ptr_flag_bitsILi32EEENST_INS5_IJNSA_ILi8EEENSA_ILi32EEEEEENS5_IJS19_SB_EEEEEEEvNS4_8identityES12_NS13_INS14_ILi1ELi4ELi3EEES17_NST_INS5_IJS18_S18_EEENS5_IJSB_S18_EEEEEEENS4_9Copy_AtomIJNS4_39AutoVectorizingCopyWithAssumedAlignmentILi128EEESI_EEES1E_EENS_8epilogue10collective6detail29Sm90TmaWarpSpecializedAdapterINS1Q_15DefaultEpilogueISI_SJ_SJ_NS1P_6thread17LinearCombinationISI_Li1EffLNS1U_9ScaleType4KindE0ELNS_15FloatRoundStyleE2ESI_EENS1_15EpilogueDefaultEEEEEvvEEEEvNT_6ParamsE:
	.zero		1664


//--------------------- SYMBOLS --------------------------

	.type		.nv.reservedSmem.offset0,@object
	.size		.nv.reservedSmem.offset0,0x4
	.type		__assertfail,@function
